//
// Generated by NVIDIA NVVM Compiler
//
// Compiler Build ID: CL-36424714
// Cuda compilation tools, release 13.0, V13.0.88
// Based on NVVM 20.0.0
//

.version 9.0
.target sm_100
.address_size 64

	// .globl	_Z27GPU_4L_CM_device_func_ncm_0PKmS0_S0_S0_S0_PKfPfS3_S3_jji
// _ZZ27GPU_4L_CM_device_func_ncm_0PKmS0_S0_S0_S0_PKfPfS3_S3_jjiE9s_counter has been demoted
.extern .shared .align 16 .b8 buf[];

.visible .entry _Z27GPU_4L_CM_device_func_ncm_0PKmS0_S0_S0_S0_PKfPfS3_S3_jji(
	.param .u64 .ptr .align 1 _Z27GPU_4L_CM_device_func_ncm_0PKmS0_S0_S0_S0_PKfPfS3_S3_jji_param_0,
	.param .u64 .ptr .align 1 _Z27GPU_4L_CM_device_func_ncm_0PKmS0_S0_S0_S0_PKfPfS3_S3_jji_param_1,
	.param .u64 .ptr .align 1 _Z27GPU_4L_CM_device_func_ncm_0PKmS0_S0_S0_S0_PKfPfS3_S3_jji_param_2,
	.param .u64 .ptr .align 1 _Z27GPU_4L_CM_device_func_ncm_0PKmS0_S0_S0_S0_PKfPfS3_S3_jji_param_3,
	.param .u64 .ptr .align 1 _Z27GPU_4L_CM_device_func_ncm_0PKmS0_S0_S0_S0_PKfPfS3_S3_jji_param_4,
	.param .u64 .ptr .align 1 _Z27GPU_4L_CM_device_func_ncm_0PKmS0_S0_S0_S0_PKfPfS3_S3_jji_param_5,
	.param .u64 .ptr .align 1 _Z27GPU_4L_CM_device_func_ncm_0PKmS0_S0_S0_S0_PKfPfS3_S3_jji_param_6,
	.param .u64 .ptr .align 1 _Z27GPU_4L_CM_device_func_ncm_0PKmS0_S0_S0_S0_PKfPfS3_S3_jji_param_7,
	.param .u64 .ptr .align 1 _Z27GPU_4L_CM_device_func_ncm_0PKmS0_S0_S0_S0_PKfPfS3_S3_jji_param_8,
	.param .u32 _Z27GPU_4L_CM_device_func_ncm_0PKmS0_S0_S0_S0_PKfPfS3_S3_jji_param_9,
	.param .u32 _Z27GPU_4L_CM_device_func_ncm_0PKmS0_S0_S0_S0_PKfPfS3_S3_jji_param_10,
	.param .u32 _Z27GPU_4L_CM_device_func_ncm_0PKmS0_S0_S0_S0_PKfPfS3_S3_jji_param_11
)
{
	.reg .pred 	%p<109>;
	.reg .b32 	%r<285>;
	.reg .b32 	%f<166>;
	.reg .b64 	%rd<126>;
	// demoted variable
	.shared .align 4 .u32 _ZZ27GPU_4L_CM_device_func_ncm_0PKmS0_S0_S0_S0_PKfPfS3_S3_jjiE9s_counter;
	ld.param.u64 	%rd43, [_Z27GPU_4L_CM_device_func_ncm_0PKmS0_S0_S0_S0_PKfPfS3_S3_jji_param_0];
	ld.param.u64 	%rd37, [_Z27GPU_4L_CM_device_func_ncm_0PKmS0_S0_S0_S0_PKfPfS3_S3_jji_param_1];
	ld.param.u64 	%rd39, [_Z27GPU_4L_CM_device_func_ncm_0PKmS0_S0_S0_S0_PKfPfS3_S3_jji_param_3];
	ld.param.u64 	%rd40, [_Z27GPU_4L_CM_device_func_ncm_0PKmS0_S0_S0_S0_PKfPfS3_S3_jji_param_4];
	ld.param.u64 	%rd41, [_Z27GPU_4L_CM_device_func_ncm_0PKmS0_S0_S0_S0_PKfPfS3_S3_jji_param_5];
	ld.param.u64 	%rd42, [_Z27GPU_4L_CM_device_func_ncm_0PKmS0_S0_S0_S0_PKfPfS3_S3_jji_param_6];
	ld.param.u64 	%rd44, [_Z27GPU_4L_CM_device_func_ncm_0PKmS0_S0_S0_S0_PKfPfS3_S3_jji_param_7];
	ld.param.u64 	%rd45, [_Z27GPU_4L_CM_device_func_ncm_0PKmS0_S0_S0_S0_PKfPfS3_S3_jji_param_8];
	ld.param.u32 	%r104, [_Z27GPU_4L_CM_device_func_ncm_0PKmS0_S0_S0_S0_PKfPfS3_S3_jji_param_9];
	ld.param.u32 	%r105, [_Z27GPU_4L_CM_device_func_ncm_0PKmS0_S0_S0_S0_PKfPfS3_S3_jji_param_10];
	ld.param.u32 	%r106, [_Z27GPU_4L_CM_device_func_ncm_0PKmS0_S0_S0_S0_PKfPfS3_S3_jji_param_11];
	cvta.to.global.u64 	%rd1, %rd44;
	cvta.to.global.u64 	%rd2, %rd45;
	cvta.to.global.u64 	%rd46, %rd43;
	mov.u32 	%r1, %ctaid.x;
	mul.wide.u32 	%rd47, %r1, 8;
	add.s64 	%rd48, %rd46, %rd47;
	ld.global.nc.u64 	%rd3, [%rd48];
	mov.u32 	%r2, %tid.x;
	shr.u32 	%r3, %r2, 5;
	and.b32  	%r4, %r2, 31;
	mul.lo.s32 	%r5, %r105, %r104;
	setp.ge.s32 	%p1, %r2, %r5;
	@%p1 bra 	$L__BB0_3;
	mul.lo.s32 	%r6, %r106, %r105;
	mov.u32 	%r7, %ntid.x;
	mov.u32 	%r260, %r2;
$L__BB0_2:
	add.s32 	%r107, %r260, %r6;
	shl.b32 	%r108, %r107, 2;
	mov.u32 	%r109, buf;
	add.s32 	%r110, %r109, %r108;
	mov.b32 	%r111, 0;
	st.shared.u32 	[%r110], %r111;
	add.s32 	%r260, %r260, %r7;
	setp.lt.s32 	%p2, %r260, %r5;
	@%p2 bra 	$L__BB0_2;
$L__BB0_3:
	setp.ne.s32 	%p3, %r2, 0;
	@%p3 bra 	$L__BB0_5;
	mov.b32 	%r112, 0;
	st.shared.u32 	[_ZZ27GPU_4L_CM_device_func_ncm_0PKmS0_S0_S0_S0_PKfPfS3_S3_jjiE9s_counter], %r112;
$L__BB0_5:
	bar.sync 	0;
	cvta.to.global.u64 	%rd50, %rd37;
	add.s64 	%rd4, %rd50, %rd47;
	ld.global.nc.u64 	%rd5, [%rd4];
	mul.lo.s32 	%r10, %r105, %r3;
	add.s32 	%r11, %r10, %r105;
	cvt.u64.u32 	%rd6, %r105;
	cvt.u64.u32 	%rd7, %r104;
	add.s32 	%r113, %r10, 32;
	max.s32 	%r114, %r11, %r113;
	not.b32 	%r115, %r10;
	add.s32 	%r12, %r114, %r115;
	shr.u32 	%r116, %r12, 5;
	add.s32 	%r117, %r116, 1;
	and.b32  	%r13, %r117, 7;
	add.s32 	%r14, %r105, -1;
	shr.u32 	%r118, %r14, 5;
	add.s32 	%r15, %r118, 1;
	and.b32  	%r16, %r15, 7;
	add.s32 	%r17, %r16, -1;
	and.b32  	%r18, %r15, 3;
	add.s32 	%r19, %r18, -1;
	and.b32  	%r20, %r117, 268435448;
	and.b32  	%r21, %r15, 268435448;
	and.b32  	%r22, %r14, 32;
	cvta.to.global.u64 	%rd8, %rd39;
	cvta.to.global.u64 	%rd9, %rd42;
	cvta.to.global.u64 	%rd10, %rd40;
	cvta.to.global.u64 	%rd11, %rd41;
$L__BB0_6:
	setp.ne.s32 	%p4, %r4, 0;
	@%p4 bra 	$L__BB0_8;
	atom.shared.add.u32 	%r119, [_ZZ27GPU_4L_CM_device_func_ncm_0PKmS0_S0_S0_S0_PKfPfS3_S3_jjiE9s_counter], 1;
	cvt.s64.s32 	%rd123, %r119;
$L__BB0_8:
	// begin inline asm
	mov.b64 {%r120,%r121}, %rd123;
	// end inline asm
	shfl.sync.idx.b32	%r123|%p5, %r121, 0, 31, -1;
	shfl.sync.idx.b32	%r122|%p6, %r120, 0, 31, -1;
	// begin inline asm
	mov.b64 %rd123, {%r122,%r123};
	// end inline asm
	add.s64 	%rd16, %rd123, %rd5;
	ld.global.nc.u64 	%rd54, [%rd4+8];
	setp.ge.u64 	%p7, %rd16, %rd54;
	@%p7 bra 	$L__BB0_136;
	ld.param.u64 	%rd121, [_Z27GPU_4L_CM_device_func_ncm_0PKmS0_S0_S0_S0_PKfPfS3_S3_jji_param_2];
	setp.ge.s32 	%p35, %r10, %r11;
	cvta.to.global.u64 	%rd83, %rd121;
	shl.b64 	%rd84, %rd16, 3;
	add.s64 	%rd85, %rd83, %rd84;
	ld.global.nc.u64 	%rd17, [%rd85];
	@%p35 bra 	$L__BB0_50;
	setp.lt.u32 	%p36, %r12, 224;
	mov.u32 	%r263, %r10;
	@%p36 bra 	$L__BB0_29;
	mov.b32 	%r262, 0;
	mov.u32 	%r263, %r10;
$L__BB0_12:
	.pragma "nounroll";
	add.s32 	%r25, %r263, %r4;
	setp.ge.s32 	%p37, %r25, %r11;
	shl.b32 	%r156, %r25, 2;
	mov.u32 	%r157, buf;
	add.s32 	%r26, %r157, %r156;
	@%p37 bra 	$L__BB0_14;
	mov.b32 	%r158, 0;
	st.shared.u32 	[%r26], %r158;
$L__BB0_14:
	add.s32 	%r159, %r25, 32;
	setp.ge.s32 	%p38, %r159, %r11;
	@%p38 bra 	$L__BB0_16;
	mov.b32 	%r160, 0;
	st.shared.u32 	[%r26+128], %r160;
$L__BB0_16:
	add.s32 	%r161, %r25, 64;
	setp.ge.s32 	%p39, %r161, %r11;
	@%p39 bra 	$L__BB0_18;
	mov.b32 	%r162, 0;
	st.shared.u32 	[%r26+256], %r162;
$L__BB0_18:
	add.s32 	%r163, %r25, 96;
	setp.ge.s32 	%p40, %r163, %r11;
	@%p40 bra 	$L__BB0_20;
	mov.b32 	%r164, 0;
	st.shared.u32 	[%r26+384], %r164;
$L__BB0_20:
	add.s32 	%r165, %r25, 128;
	setp.ge.s32 	%p41, %r165, %r11;
	@%p41 bra 	$L__BB0_22;
	mov.b32 	%r166, 0;
	st.shared.u32 	[%r26+512], %r166;
$L__BB0_22:
	add.s32 	%r167, %r25, 160;
	setp.ge.s32 	%p42, %r167, %r11;
	@%p42 bra 	$L__BB0_24;
	mov.b32 	%r168, 0;
	st.shared.u32 	[%r26+640], %r168;
$L__BB0_24:
	add.s32 	%r169, %r25, 192;
	setp.ge.s32 	%p43, %r169, %r11;
	@%p43 bra 	$L__BB0_26;
	mov.b32 	%r170, 0;
	st.shared.u32 	[%r26+768], %r170;
$L__BB0_26:
	add.s32 	%r171, %r25, 224;
	setp.ge.s32 	%p44, %r171, %r11;
	@%p44 bra 	$L__BB0_28;
	mov.b32 	%r172, 0;
	st.shared.u32 	[%r26+896], %r172;
$L__BB0_28:
	add.s32 	%r263, %r263, 256;
	add.s32 	%r262, %r262, 8;
	setp.ne.s32 	%p45, %r262, %r20;
	@%p45 bra 	$L__BB0_12;
$L__BB0_29:
	setp.eq.s32 	%p46, %r13, 0;
	@%p46 bra 	$L__BB0_50;
	add.s32 	%r173, %r13, -1;
	setp.lt.u32 	%p47, %r173, 3;
	@%p47 bra 	$L__BB0_40;
	add.s32 	%r30, %r263, %r4;
	setp.ge.s32 	%p48, %r30, %r11;
	shl.b32 	%r174, %r30, 2;
	mov.u32 	%r175, buf;
	add.s32 	%r31, %r175, %r174;
	@%p48 bra 	$L__BB0_33;
	mov.b32 	%r176, 0;
	st.shared.u32 	[%r31], %r176;
$L__BB0_33:
	add.s32 	%r177, %r30, 32;
	setp.ge.s32 	%p49, %r177, %r11;
	@%p49 bra 	$L__BB0_35;
	mov.b32 	%r178, 0;
	st.shared.u32 	[%r31+128], %r178;
$L__BB0_35:
	add.s32 	%r179, %r30, 64;
	setp.ge.s32 	%p50, %r179, %r11;
	@%p50 bra 	$L__BB0_37;
	mov.b32 	%r180, 0;
	st.shared.u32 	[%r31+256], %r180;
$L__BB0_37:
	add.s32 	%r181, %r30, 96;
	setp.ge.s32 	%p51, %r181, %r11;
	@%p51 bra 	$L__BB0_39;
	mov.b32 	%r182, 0;
	st.shared.u32 	[%r31+384], %r182;
$L__BB0_39:
	add.s32 	%r263, %r263, 128;
$L__BB0_40:
	shr.u32 	%r183, %r12, 5;
	add.s32 	%r184, %r183, 1;
	and.b32  	%r185, %r184, 3;
	setp.eq.s32 	%p52, %r185, 0;
	@%p52 bra 	$L__BB0_50;
	and.b32  	%r186, %r12, 96;
	setp.eq.s32 	%p53, %r186, 0;
	@%p53 bra 	$L__BB0_47;
	add.s32 	%r34, %r263, %r4;
	setp.ge.s32 	%p54, %r34, %r11;
	shl.b32 	%r187, %r34, 2;
	mov.u32 	%r188, buf;
	add.s32 	%r35, %r188, %r187;
	@%p54 bra 	$L__BB0_44;
	mov.b32 	%r189, 0;
	st.shared.u32 	[%r35], %r189;
$L__BB0_44:
	add.s32 	%r190, %r34, 32;
	setp.ge.s32 	%p55, %r190, %r11;
	@%p55 bra 	$L__BB0_46;
	mov.b32 	%r191, 0;
	st.shared.u32 	[%r35+128], %r191;
$L__BB0_46:
	add.s32 	%r263, %r263, 64;
$L__BB0_47:
	and.b32  	%r192, %r12, 32;
	setp.ne.s32 	%p56, %r192, 0;
	@%p56 bra 	$L__BB0_50;
	add.s32 	%r38, %r263, %r4;
	setp.ge.s32 	%p57, %r38, %r11;
	@%p57 bra 	$L__BB0_50;
	shl.b32 	%r193, %r38, 2;
	mov.u32 	%r194, buf;
	add.s32 	%r195, %r194, %r193;
	mov.b32 	%r196, 0;
	st.shared.u32 	[%r195], %r196;
$L__BB0_50:
	setp.eq.s32 	%p58, %r105, 0;
	shl.b64 	%rd86, %rd16, 3;
	add.s64 	%rd87, %rd8, %rd86;
	ld.global.nc.u64 	%rd124, [%rd87];
	ld.global.nc.u64 	%rd19, [%rd87+8];
	setp.ge.u64 	%p59, %rd124, %rd19;
	or.pred  	%p60, %p59, %p58;
	@%p60 bra 	$L__BB0_51;
	bra.uni 	$L__BB0_95;
$L__BB0_51:
	setp.eq.s32 	%p84, %r104, 0;
	@%p84 bra 	$L__BB0_6;
	@%p58 bra 	$L__BB0_6;
	mul.lo.s64 	%rd20, %rd17, %rd7;
	mov.b32 	%r271, 0;
$L__BB0_54:
	setp.lt.u32 	%p86, %r14, 224;
	add.s32 	%r225, %r271, %r106;
	mul.lo.s32 	%r56, %r225, %r105;
	cvt.u64.u32 	%rd118, %r271;
	add.s64 	%rd119, %rd20, %rd118;
	shl.b64 	%rd120, %rd119, 2;
	add.s64 	%rd27, %rd9, %rd120;
	mov.b32 	%r274, 0;
	@%p86 bra 	$L__BB0_73;
	mov.b32 	%r274, 0;
	mov.u32 	%r273, %r274;
$L__BB0_56:
	.pragma "nounroll";
	add.s32 	%r59, %r274, %r4;
	setp.ge.u32 	%p87, %r59, %r105;
	add.s32 	%r227, %r59, %r56;
	shl.b32 	%r228, %r227, 2;
	mov.u32 	%r229, buf;
	add.s32 	%r60, %r229, %r228;
	add.s32 	%r230, %r59, %r10;
	shl.b32 	%r231, %r230, 2;
	add.s32 	%r61, %r229, %r231;
	@%p87 bra 	$L__BB0_58;
	ld.shared.f32 	%f106, [%r61];
	ld.global.f32 	%f107, [%rd27];
	mul.f32 	%f108, %f106, %f107;
	atom.shared.add.f32 	%f109, [%r60], %f108;
$L__BB0_58:
	add.s32 	%r232, %r59, 32;
	setp.ge.u32 	%p88, %r232, %r105;
	@%p88 bra 	$L__BB0_60;
	ld.shared.f32 	%f110, [%r61+128];
	ld.global.f32 	%f111, [%rd27];
	mul.f32 	%f112, %f110, %f111;
	atom.shared.add.f32 	%f113, [%r60+128], %f112;
$L__BB0_60:
	add.s32 	%r233, %r59, 64;
	setp.ge.u32 	%p89, %r233, %r105;
	@%p89 bra 	$L__BB0_62;
	ld.shared.f32 	%f114, [%r61+256];
	ld.global.f32 	%f115, [%rd27];
	mul.f32 	%f116, %f114, %f115;
	atom.shared.add.f32 	%f117, [%r60+256], %f116;
$L__BB0_62:
	add.s32 	%r234, %r59, 96;
	setp.ge.u32 	%p90, %r234, %r105;
	@%p90 bra 	$L__BB0_64;
	ld.shared.f32 	%f118, [%r61+384];
	ld.global.f32 	%f119, [%rd27];
	mul.f32 	%f120, %f118, %f119;
	atom.shared.add.f32 	%f121, [%r60+384], %f120;
$L__BB0_64:
	add.s32 	%r235, %r59, 128;
	setp.ge.u32 	%p91, %r235, %r105;
	@%p91 bra 	$L__BB0_66;
	ld.shared.f32 	%f122, [%r61+512];
	ld.global.f32 	%f123, [%rd27];
	mul.f32 	%f124, %f122, %f123;
	atom.shared.add.f32 	%f125, [%r60+512], %f124;
$L__BB0_66:
	add.s32 	%r236, %r59, 160;
	setp.ge.u32 	%p92, %r236, %r105;
	@%p92 bra 	$L__BB0_68;
	ld.shared.f32 	%f126, [%r61+640];
	ld.global.f32 	%f127, [%rd27];
	mul.f32 	%f128, %f126, %f127;
	atom.shared.add.f32 	%f129, [%r60+640], %f128;
$L__BB0_68:
	add.s32 	%r237, %r59, 192;
	setp.ge.u32 	%p93, %r237, %r105;
	@%p93 bra 	$L__BB0_70;
	ld.shared.f32 	%f130, [%r61+768];
	ld.global.f32 	%f131, [%rd27];
	mul.f32 	%f132, %f130, %f131;
	atom.shared.add.f32 	%f133, [%r60+768], %f132;
$L__BB0_70:
	add.s32 	%r238, %r59, 224;
	setp.ge.u32 	%p94, %r238, %r105;
	@%p94 bra 	$L__BB0_72;
	ld.shared.f32 	%f134, [%r61+896];
	ld.global.f32 	%f135, [%rd27];
	mul.f32 	%f136, %f134, %f135;
	atom.shared.add.f32 	%f137, [%r60+896], %f136;
$L__BB0_72:
	add.s32 	%r274, %r274, 256;
	add.s32 	%r273, %r273, 8;
	setp.ne.s32 	%p95, %r273, %r21;
	@%p95 bra 	$L__BB0_56;
$L__BB0_73:
	setp.eq.s32 	%p96, %r16, 0;
	@%p96 bra 	$L__BB0_94;
	setp.lt.u32 	%p97, %r17, 3;
	@%p97 bra 	$L__BB0_84;
	add.s32 	%r65, %r274, %r4;
	setp.ge.u32 	%p98, %r65, %r105;
	add.s32 	%r239, %r65, %r56;
	shl.b32 	%r240, %r239, 2;
	mov.u32 	%r241, buf;
	add.s32 	%r66, %r241, %r240;
	add.s32 	%r242, %r65, %r10;
	shl.b32 	%r243, %r242, 2;
	add.s32 	%r67, %r241, %r243;
	@%p98 bra 	$L__BB0_77;
	ld.shared.f32 	%f138, [%r67];
	ld.global.f32 	%f139, [%rd27];
	mul.f32 	%f140, %f138, %f139;
	atom.shared.add.f32 	%f141, [%r66], %f140;
$L__BB0_77:
	add.s32 	%r244, %r65, 32;
	setp.ge.u32 	%p99, %r244, %r105;
	@%p99 bra 	$L__BB0_79;
	ld.shared.f32 	%f142, [%r67+128];
	ld.global.f32 	%f143, [%rd27];
	mul.f32 	%f144, %f142, %f143;
	atom.shared.add.f32 	%f145, [%r66+128], %f144;
$L__BB0_79:
	add.s32 	%r245, %r65, 64;
	setp.ge.u32 	%p100, %r245, %r105;
	@%p100 bra 	$L__BB0_81;
	ld.shared.f32 	%f146, [%r67+256];
	ld.global.f32 	%f147, [%rd27];
	mul.f32 	%f148, %f146, %f147;
	atom.shared.add.f32 	%f149, [%r66+256], %f148;
$L__BB0_81:
	add.s32 	%r246, %r65, 96;
	setp.ge.u32 	%p101, %r246, %r105;
	@%p101 bra 	$L__BB0_83;
	ld.shared.f32 	%f150, [%r67+384];
	ld.global.f32 	%f151, [%rd27];
	mul.f32 	%f152, %f150, %f151;
	atom.shared.add.f32 	%f153, [%r66+384], %f152;
$L__BB0_83:
	add.s32 	%r274, %r274, 128;
$L__BB0_84:
	setp.eq.s32 	%p102, %r18, 0;
	@%p102 bra 	$L__BB0_94;
	setp.eq.s32 	%p103, %r19, 0;
	@%p103 bra 	$L__BB0_91;
	add.s32 	%r70, %r274, %r4;
	setp.ge.u32 	%p104, %r70, %r105;
	add.s32 	%r247, %r70, %r56;
	shl.b32 	%r248, %r247, 2;
	mov.u32 	%r249, buf;
	add.s32 	%r71, %r249, %r248;
	add.s32 	%r250, %r70, %r10;
	shl.b32 	%r251, %r250, 2;
	add.s32 	%r72, %r249, %r251;
	@%p104 bra 	$L__BB0_88;
	ld.shared.f32 	%f154, [%r72];
	ld.global.f32 	%f155, [%rd27];
	mul.f32 	%f156, %f154, %f155;
	atom.shared.add.f32 	%f157, [%r71], %f156;
$L__BB0_88:
	add.s32 	%r252, %r70, 32;
	setp.ge.u32 	%p105, %r252, %r105;
	@%p105 bra 	$L__BB0_90;
	ld.shared.f32 	%f158, [%r72+128];
	ld.global.f32 	%f159, [%rd27];
	mul.f32 	%f160, %f158, %f159;
	atom.shared.add.f32 	%f161, [%r71+128], %f160;
$L__BB0_90:
	add.s32 	%r274, %r274, 64;
$L__BB0_91:
	setp.ne.s32 	%p106, %r22, 0;
	@%p106 bra 	$L__BB0_94;
	add.s32 	%r75, %r274, %r4;
	setp.ge.u32 	%p107, %r75, %r105;
	@%p107 bra 	$L__BB0_94;
	add.s32 	%r253, %r75, %r56;
	shl.b32 	%r254, %r253, 2;
	mov.u32 	%r255, buf;
	add.s32 	%r256, %r255, %r254;
	add.s32 	%r257, %r75, %r10;
	shl.b32 	%r258, %r257, 2;
	add.s32 	%r259, %r255, %r258;
	ld.shared.f32 	%f162, [%r259];
	ld.global.f32 	%f163, [%rd27];
	mul.f32 	%f164, %f162, %f163;
	atom.shared.add.f32 	%f165, [%r256], %f164;
$L__BB0_94:
	add.s32 	%r271, %r271, 1;
	setp.eq.s32 	%p108, %r271, %r104;
	@%p108 bra 	$L__BB0_6;
	bra.uni 	$L__BB0_54;
$L__BB0_95:
	setp.lt.u32 	%p61, %r14, 224;
	shl.b64 	%rd88, %rd124, 3;
	add.s64 	%rd89, %rd10, %rd88;
	ld.global.nc.u64 	%rd90, [%rd89];
	shl.b64 	%rd91, %rd124, 2;
	add.s64 	%rd22, %rd11, %rd91;
	mul.lo.s64 	%rd23, %rd90, %rd6;
	mov.b32 	%r268, 0;
	@%p61 bra 	$L__BB0_114;
	mov.b32 	%r268, 0;
	mov.u32 	%r267, %r268;
$L__BB0_97:
	.pragma "nounroll";
	add.s32 	%r41, %r268, %r4;
	setp.ge.u32 	%p62, %r41, %r105;
	cvt.u64.u32 	%rd92, %r41;
	add.s64 	%rd93, %rd23, %rd92;
	shl.b64 	%rd94, %rd93, 2;
	add.s64 	%rd24, %rd1, %rd94;
	add.s32 	%r199, %r41, %r10;
	shl.b32 	%r200, %r199, 2;
	mov.u32 	%r201, buf;
	add.s32 	%r42, %r201, %r200;
	@%p62 bra 	$L__BB0_99;
	ld.global.nc.f32 	%f46, [%rd22];
	ld.global.f32 	%f47, [%rd24];
	ld.shared.f32 	%f48, [%r42];
	fma.rn.f32 	%f49, %f46, %f47, %f48;
	st.shared.f32 	[%r42], %f49;
$L__BB0_99:
	add.s32 	%r202, %r41, 32;
	setp.ge.u32 	%p63, %r202, %r105;
	@%p63 bra 	$L__BB0_101;
	ld.global.nc.f32 	%f50, [%rd22];
	ld.global.f32 	%f51, [%rd24+128];
	ld.shared.f32 	%f52, [%r42+128];
	fma.rn.f32 	%f53, %f50, %f51, %f52;
	st.shared.f32 	[%r42+128], %f53;
$L__BB0_101:
	add.s32 	%r203, %r41, 64;
	setp.ge.u32 	%p64, %r203, %r105;
	@%p64 bra 	$L__BB0_103;
	ld.global.nc.f32 	%f54, [%rd22];
	ld.global.f32 	%f55, [%rd24+256];
	ld.shared.f32 	%f56, [%r42+256];
	fma.rn.f32 	%f57, %f54, %f55, %f56;
	st.shared.f32 	[%r42+256], %f57;
$L__BB0_103:
	add.s32 	%r204, %r41, 96;
	setp.ge.u32 	%p65, %r204, %r105;
	@%p65 bra 	$L__BB0_105;
	ld.global.nc.f32 	%f58, [%rd22];
	ld.global.f32 	%f59, [%rd24+384];
	ld.shared.f32 	%f60, [%r42+384];
	fma.rn.f32 	%f61, %f58, %f59, %f60;
	st.shared.f32 	[%r42+384], %f61;
$L__BB0_105:
	add.s32 	%r205, %r41, 128;
	setp.ge.u32 	%p66, %r205, %r105;
	@%p66 bra 	$L__BB0_107;
	ld.global.nc.f32 	%f62, [%rd22];
	ld.global.f32 	%f63, [%rd24+512];
	ld.shared.f32 	%f64, [%r42+512];
	fma.rn.f32 	%f65, %f62, %f63, %f64;
	st.shared.f32 	[%r42+512], %f65;
$L__BB0_107:
	add.s32 	%r206, %r41, 160;
	setp.ge.u32 	%p67, %r206, %r105;
	@%p67 bra 	$L__BB0_109;
	ld.global.nc.f32 	%f66, [%rd22];
	ld.global.f32 	%f67, [%rd24+640];
	ld.shared.f32 	%f68, [%r42+640];
	fma.rn.f32 	%f69, %f66, %f67, %f68;
	st.shared.f32 	[%r42+640], %f69;
$L__BB0_109:
	add.s32 	%r207, %r41, 192;
	setp.ge.u32 	%p68, %r207, %r105;
	@%p68 bra 	$L__BB0_111;
	ld.global.nc.f32 	%f70, [%rd22];
	ld.global.f32 	%f71, [%rd24+768];
	ld.shared.f32 	%f72, [%r42+768];
	fma.rn.f32 	%f73, %f70, %f71, %f72;
	st.shared.f32 	[%r42+768], %f73;
$L__BB0_111:
	add.s32 	%r208, %r41, 224;
	setp.ge.u32 	%p69, %r208, %r105;
	@%p69 bra 	$L__BB0_113;
	ld.global.nc.f32 	%f74, [%rd22];
	ld.global.f32 	%f75, [%rd24+896];
	ld.shared.f32 	%f76, [%r42+896];
	fma.rn.f32 	%f77, %f74, %f75, %f76;
	st.shared.f32 	[%r42+896], %f77;
$L__BB0_113:
	add.s32 	%r268, %r268, 256;
	add.s32 	%r267, %r267, 8;
	setp.ne.s32 	%p70, %r267, %r21;
	@%p70 bra 	$L__BB0_97;
$L__BB0_114:
	setp.eq.s32 	%p71, %r16, 0;
	@%p71 bra 	$L__BB0_135;
	setp.lt.u32 	%p72, %r17, 3;
	@%p72 bra 	$L__BB0_125;
	add.s32 	%r46, %r268, %r4;
	setp.ge.u32 	%p73, %r46, %r105;
	add.s32 	%r209, %r46, %r10;
	shl.b32 	%r210, %r209, 2;
	mov.u32 	%r211, buf;
	add.s32 	%r47, %r211, %r210;
	@%p73 bra 	$L__BB0_118;
	ld.global.nc.f32 	%f78, [%rd22];
	cvt.u64.u32 	%rd95, %r46;
	add.s64 	%rd96, %rd23, %rd95;
	shl.b64 	%rd97, %rd96, 2;
	add.s64 	%rd98, %rd1, %rd97;
	ld.global.f32 	%f79, [%rd98];
	ld.shared.f32 	%f80, [%r47];
	fma.rn.f32 	%f81, %f78, %f79, %f80;
	st.shared.f32 	[%r47], %f81;
$L__BB0_118:
	add.s32 	%r212, %r46, 32;
	setp.ge.u32 	%p74, %r212, %r105;
	cvt.u64.u32 	%rd99, %r4;
	cvt.u64.u32 	%rd100, %r268;
	add.s64 	%rd101, %rd100, %rd99;
	add.s64 	%rd102, %rd23, %rd101;
	shl.b64 	%rd103, %rd102, 2;
	add.s64 	%rd25, %rd1, %rd103;
	@%p74 bra 	$L__BB0_120;
	ld.global.nc.f32 	%f82, [%rd22];
	ld.global.f32 	%f83, [%rd25+128];
	ld.shared.f32 	%f84, [%r47+128];
	fma.rn.f32 	%f85, %f82, %f83, %f84;
	st.shared.f32 	[%r47+128], %f85;
$L__BB0_120:
	add.s32 	%r213, %r46, 64;
	setp.ge.u32 	%p75, %r213, %r105;
	@%p75 bra 	$L__BB0_122;
	ld.global.nc.f32 	%f86, [%rd22];
	ld.global.f32 	%f87, [%rd25+256];
	ld.shared.f32 	%f88, [%r47+256];
	fma.rn.f32 	%f89, %f86, %f87, %f88;
	st.shared.f32 	[%r47+256], %f89;
$L__BB0_122:
	add.s32 	%r214, %r46, 96;
	setp.ge.u32 	%p76, %r214, %r105;
	@%p76 bra 	$L__BB0_124;
	ld.global.nc.f32 	%f90, [%rd22];
	ld.global.f32 	%f91, [%rd25+384];
	ld.shared.f32 	%f92, [%r47+384];
	fma.rn.f32 	%f93, %f90, %f91, %f92;
	st.shared.f32 	[%r47+384], %f93;
$L__BB0_124:
	add.s32 	%r268, %r268, 128;
$L__BB0_125:
	setp.eq.s32 	%p77, %r18, 0;
	@%p77 bra 	$L__BB0_135;
	setp.eq.s32 	%p78, %r19, 0;
	@%p78 bra 	$L__BB0_132;
	add.s32 	%r50, %r268, %r4;
	setp.ge.u32 	%p79, %r50, %r105;
	add.s32 	%r215, %r50, %r10;
	shl.b32 	%r216, %r215, 2;
	mov.u32 	%r217, buf;
	add.s32 	%r51, %r217, %r216;
	@%p79 bra 	$L__BB0_129;
	ld.global.nc.f32 	%f94, [%rd22];
	cvt.u64.u32 	%rd104, %r50;
	add.s64 	%rd105, %rd23, %rd104;
	shl.b64 	%rd106, %rd105, 2;
	add.s64 	%rd107, %rd1, %rd106;
	ld.global.f32 	%f95, [%rd107];
	ld.shared.f32 	%f96, [%r51];
	fma.rn.f32 	%f97, %f94, %f95, %f96;
	st.shared.f32 	[%r51], %f97;
$L__BB0_129:
	add.s32 	%r218, %r50, 32;
	setp.ge.u32 	%p80, %r218, %r105;
	@%p80 bra 	$L__BB0_131;
	ld.global.nc.f32 	%f98, [%rd22];
	cvt.u64.u32 	%rd108, %r268;
	cvt.u64.u32 	%rd109, %r4;
	add.s64 	%rd110, %rd108, %rd109;
	add.s64 	%rd111, %rd23, %rd110;
	shl.b64 	%rd112, %rd111, 2;
	add.s64 	%rd113, %rd1, %rd112;
	ld.global.f32 	%f99, [%rd113+128];
	ld.shared.f32 	%f100, [%r51+128];
	fma.rn.f32 	%f101, %f98, %f99, %f100;
	st.shared.f32 	[%r51+128], %f101;
$L__BB0_131:
	add.s32 	%r268, %r268, 64;
$L__BB0_132:
	setp.ne.s32 	%p81, %r22, 0;
	@%p81 bra 	$L__BB0_135;
	add.s32 	%r54, %r268, %r4;
	setp.ge.u32 	%p82, %r54, %r105;
	@%p82 bra 	$L__BB0_135;
	ld.global.nc.f32 	%f102, [%rd22];
	cvt.u64.u32 	%rd114, %r54;
	add.s64 	%rd115, %rd23, %rd114;
	shl.b64 	%rd116, %rd115, 2;
	add.s64 	%rd117, %rd1, %rd116;
	ld.global.f32 	%f103, [%rd117];
	add.s32 	%r219, %r54, %r10;
	shl.b32 	%r220, %r219, 2;
	mov.u32 	%r221, buf;
	add.s32 	%r222, %r221, %r220;
	ld.shared.f32 	%f104, [%r222];
	fma.rn.f32 	%f105, %f102, %f103, %f104;
	st.shared.f32 	[%r222], %f105;
$L__BB0_135:
	add.s64 	%rd124, %rd124, 1;
	setp.lt.u64 	%p83, %rd124, %rd19;
	@%p83 bra 	$L__BB0_95;
	bra.uni 	$L__BB0_51;
$L__BB0_136:
	setp.eq.s32 	%p8, %r104, 0;
	bar.sync 	0;
	@%p8 bra 	$L__BB0_181;
	mul.lo.s32 	%r77, %r106, %r105;
	mul.lo.s64 	%rd55, %rd6, %rd7;
	mul.lo.s64 	%rd28, %rd55, %rd3;
	and.b32  	%r125, %r15, 268435448;
	neg.s32 	%r78, %r125;
	add.s64 	%rd29, %rd2, 512;
	cvt.u64.u32 	%rd56, %r2;
	and.b64  	%rd57, %rd56, 31;
	add.s64 	%rd30, %rd28, %rd57;
	add.s32 	%r79, %r106, %r3;
	mov.b32 	%r277, 0;
$L__BB0_138:
	setp.eq.s32 	%p9, %r105, 0;
	add.s32 	%r81, %r277, %r3;
	setp.ge.u32 	%p10, %r81, %r104;
	or.pred  	%p11, %p10, %p9;
	@%p11 bra 	$L__BB0_180;
	setp.lt.u32 	%p12, %r14, 224;
	mul.lo.s32 	%r127, %r81, %r105;
	add.s32 	%r82, %r127, %r77;
	cvt.u64.u32 	%rd31, %r127;
	add.s64 	%rd32, %rd28, %rd31;
	mov.b32 	%r283, 0;
	@%p12 bra 	$L__BB0_159;
	add.s64 	%rd58, %rd30, %rd31;
	shl.b64 	%rd59, %rd58, 2;
	add.s64 	%rd125, %rd29, %rd59;
	add.s32 	%r129, %r79, %r277;
	mad.lo.s32 	%r130, %r105, %r129, %r4;
	shl.b32 	%r131, %r130, 2;
	mov.u32 	%r132, buf;
	add.s32 	%r133, %r132, %r131;
	add.s32 	%r278, %r133, 512;
	mov.b32 	%r281, 128;
	mov.u32 	%r279, %r78;
	mov.u32 	%r280, %r4;
$L__BB0_141:
	.pragma "nounroll";
	setp.ge.u32 	%p13, %r280, %r105;
	@%p13 bra 	$L__BB0_143;
	ld.shared.f32 	%f1, [%r278+-512];
	ld.global.f32 	%f2, [%rd125+-512];
	add.f32 	%f3, %f1, %f2;
	st.global.f32 	[%rd125+-512], %f3;
$L__BB0_143:
	add.s32 	%r134, %r280, 32;
	setp.ge.u32 	%p14, %r134, %r105;
	@%p14 bra 	$L__BB0_145;
	ld.shared.f32 	%f4, [%r278+-384];
	ld.global.f32 	%f5, [%rd125+-384];
	add.f32 	%f6, %f4, %f5;
	st.global.f32 	[%rd125+-384], %f6;
$L__BB0_145:
	add.s32 	%r135, %r280, 64;
	setp.ge.u32 	%p15, %r135, %r105;
	@%p15 bra 	$L__BB0_147;
	ld.shared.f32 	%f7, [%r278+-256];
	ld.global.f32 	%f8, [%rd125+-256];
	add.f32 	%f9, %f7, %f8;
	st.global.f32 	[%rd125+-256], %f9;
$L__BB0_147:
	add.s32 	%r136, %r280, 96;
	setp.ge.u32 	%p16, %r136, %r105;
	@%p16 bra 	$L__BB0_149;
	ld.shared.f32 	%f10, [%r278+-128];
	ld.global.f32 	%f11, [%rd125+-128];
	add.f32 	%f12, %f10, %f11;
	st.global.f32 	[%rd125+-128], %f12;
$L__BB0_149:
	add.s32 	%r137, %r280, 128;
	setp.ge.u32 	%p17, %r137, %r105;
	@%p17 bra 	$L__BB0_151;
	ld.shared.f32 	%f13, [%r278];
	ld.global.f32 	%f14, [%rd125];
	add.f32 	%f15, %f13, %f14;
	st.global.f32 	[%rd125], %f15;
$L__BB0_151:
	add.s32 	%r138, %r280, 160;
	setp.ge.u32 	%p18, %r138, %r105;
	@%p18 bra 	$L__BB0_153;
	ld.shared.f32 	%f16, [%r278+128];
	ld.global.f32 	%f17, [%rd125+128];
	add.f32 	%f18, %f16, %f17;
	st.global.f32 	[%rd125+128], %f18;
$L__BB0_153:
	add.s32 	%r139, %r280, 192;
	setp.ge.u32 	%p19, %r139, %r105;
	@%p19 bra 	$L__BB0_155;
	ld.shared.f32 	%f19, [%r278+256];
	ld.global.f32 	%f20, [%rd125+256];
	add.f32 	%f21, %f19, %f20;
	st.global.f32 	[%rd125+256], %f21;
$L__BB0_155:
	add.s32 	%r140, %r280, 224;
	setp.ge.u32 	%p20, %r140, %r105;
	@%p20 bra 	$L__BB0_157;
	ld.shared.f32 	%f22, [%r278+384];
	ld.global.f32 	%f23, [%rd125+384];
	add.f32 	%f24, %f22, %f23;
	st.global.f32 	[%rd125+384], %f24;
$L__BB0_157:
	add.s32 	%r281, %r281, 256;
	add.s32 	%r280, %r280, 256;
	add.s32 	%r279, %r279, 8;
	add.s64 	%rd125, %rd125, 1024;
	add.s32 	%r278, %r278, 1024;
	setp.ne.s32 	%p21, %r279, 0;
	@%p21 bra 	$L__BB0_141;
	add.s32 	%r283, %r281, -128;
$L__BB0_159:
	setp.eq.s32 	%p22, %r16, 0;
	@%p22 bra 	$L__BB0_180;
	setp.lt.u32 	%p23, %r17, 3;
	@%p23 bra 	$L__BB0_170;
	add.s32 	%r94, %r283, %r4;
	setp.ge.u32 	%p24, %r94, %r105;
	add.s32 	%r141, %r82, %r94;
	shl.b32 	%r142, %r141, 2;
	mov.u32 	%r143, buf;
	add.s32 	%r95, %r143, %r142;
	@%p24 bra 	$L__BB0_163;
	ld.shared.f32 	%f25, [%r95];
	cvt.u64.u32 	%rd60, %r94;
	add.s64 	%rd61, %rd32, %rd60;
	shl.b64 	%rd62, %rd61, 2;
	add.s64 	%rd63, %rd2, %rd62;
	ld.global.f32 	%f26, [%rd63];
	add.f32 	%f27, %f25, %f26;
	st.global.f32 	[%rd63], %f27;
$L__BB0_163:
	add.s32 	%r144, %r94, 32;
	setp.ge.u32 	%p25, %r144, %r105;
	cvt.u64.u32 	%rd64, %r4;
	cvt.u64.u32 	%rd65, %r283;
	add.s64 	%rd66, %rd65, %rd64;
	add.s64 	%rd67, %rd32, %rd66;
	shl.b64 	%rd68, %rd67, 2;
	add.s64 	%rd36, %rd2, %rd68;
	@%p25 bra 	$L__BB0_165;
	ld.shared.f32 	%f28, [%r95+128];
	ld.global.f32 	%f29, [%rd36+128];
	add.f32 	%f30, %f28, %f29;
	st.global.f32 	[%rd36+128], %f30;
$L__BB0_165:
	add.s32 	%r145, %r94, 64;
	setp.ge.u32 	%p26, %r145, %r105;
	@%p26 bra 	$L__BB0_167;
	ld.shared.f32 	%f31, [%r95+256];
	ld.global.f32 	%f32, [%rd36+256];
	add.f32 	%f33, %f31, %f32;
	st.global.f32 	[%rd36+256], %f33;
$L__BB0_167:
	add.s32 	%r146, %r94, 96;
	setp.ge.u32 	%p27, %r146, %r105;
	@%p27 bra 	$L__BB0_169;
	ld.shared.f32 	%f34, [%r95+384];
	ld.global.f32 	%f35, [%rd36+384];
	add.f32 	%f36, %f34, %f35;
	st.global.f32 	[%rd36+384], %f36;
$L__BB0_169:
	add.s32 	%r283, %r283, 128;
$L__BB0_170:
	setp.eq.s32 	%p28, %r18, 0;
	@%p28 bra 	$L__BB0_180;
	setp.eq.s32 	%p29, %r19, 0;
	@%p29 bra 	$L__BB0_177;
	add.s32 	%r98, %r283, %r4;
	setp.ge.u32 	%p30, %r98, %r105;
	add.s32 	%r147, %r82, %r98;
	shl.b32 	%r148, %r147, 2;
	mov.u32 	%r149, buf;
	add.s32 	%r99, %r149, %r148;
	@%p30 bra 	$L__BB0_174;
	ld.shared.f32 	%f37, [%r99];
	cvt.u64.u32 	%rd69, %r98;
	add.s64 	%rd70, %rd32, %rd69;
	shl.b64 	%rd71, %rd70, 2;
	add.s64 	%rd72, %rd2, %rd71;
	ld.global.f32 	%f38, [%rd72];
	add.f32 	%f39, %f37, %f38;
	st.global.f32 	[%rd72], %f39;
$L__BB0_174:
	add.s32 	%r150, %r98, 32;
	setp.ge.u32 	%p31, %r150, %r105;
	@%p31 bra 	$L__BB0_176;
	ld.shared.f32 	%f40, [%r99+128];
	cvt.u64.u32 	%rd73, %r283;
	cvt.u64.u32 	%rd74, %r4;
	add.s64 	%rd75, %rd73, %rd74;
	add.s64 	%rd76, %rd32, %rd75;
	shl.b64 	%rd77, %rd76, 2;
	add.s64 	%rd78, %rd2, %rd77;
	ld.global.f32 	%f41, [%rd78+128];
	add.f32 	%f42, %f40, %f41;
	st.global.f32 	[%rd78+128], %f42;
$L__BB0_176:
	add.s32 	%r283, %r283, 64;
$L__BB0_177:
	setp.ne.s32 	%p32, %r22, 0;
	@%p32 bra 	$L__BB0_180;
	add.s32 	%r102, %r283, %r4;
	setp.ge.u32 	%p33, %r102, %r105;
	@%p33 bra 	$L__BB0_180;
	add.s32 	%r151, %r82, %r102;
	shl.b32 	%r152, %r151, 2;
	mov.u32 	%r153, buf;
	add.s32 	%r154, %r153, %r152;
	ld.shared.f32 	%f43, [%r154];
	cvt.u64.u32 	%rd79, %r102;
	add.s64 	%rd80, %rd32, %rd79;
	shl.b64 	%rd81, %rd80, 2;
	add.s64 	%rd82, %rd2, %rd81;
	ld.global.f32 	%f44, [%rd82];
	add.f32 	%f45, %f43, %f44;
	st.global.f32 	[%rd82], %f45;
$L__BB0_180:
	add.s32 	%r277, %r277, %r106;
	setp.lt.u32 	%p34, %r277, %r104;
	@%p34 bra 	$L__BB0_138;
$L__BB0_181:
	ret;

}


// ===== COMPILED SASS (sm_100) =====

	.target	sm_100

	.elftype	@"ET_EXEC"


//--------------------- .note.nv.tkinfo           --------------------------
	.section	.note.nv.tkinfo,"",@"SHT_NOTE"
	.sectionflags	@"SHF_NOTE_NV_TKINFO"
	.tkinfo
        /*0018*/ 	.word	0x00000002
        /*0030*/ 	.string	""
        /*0030*/ 	.string	"ptxas"
        /*0030*/ 	.string	"Cuda compilation tools, release 13.0, V13.0.88"
        /*0030*/ 	.string	"Build cuda_13.0.r13.0/compiler.36424714_0"
        /*0030*/ 	.string	"-arch sm_100 -m 64 "



//--------------------- .note.nv.cuinfo           --------------------------
	.section	.note.nv.cuinfo,"",@"SHT_NOTE"
	.sectionflags	@"SHF_NOTE_NV_CUINFO"
        /*0018*/ 	.short	0x0002
        /*001a*/ 	.short	0x0064
        /*001c*/ 	.short	0x0082
	.zero		2


//--------------------- .nv.info                  --------------------------
	.section	.nv.info,"",@"SHT_CUDA_INFO"
	.align	4


	//----- nvinfo : EIATTR_REGCOUNT
	.align		4
        /*0000*/ 	.byte	0x04, 0x2f
        /*0002*/ 	.short	(.L_1 - .L_0)
	.align		4
.L_0:
        /*0004*/ 	.word	index@(_Z27GPU_4L_CM_device_func_ncm_0PKmS0_S0_S0_S0_PKfPfS3_S3_jji)
        /*0008*/ 	.word	0x00000020


	//----- nvinfo : EIATTR_FRAME_SIZE
	.align		4
.L_1:
        /*000c*/ 	.byte	0x04, 0x11
        /*000e*/ 	.short	(.L_3 - .L_2)
	.align		4
.L_2:
        /*0010*/ 	.word	index@(_Z27GPU_4L_CM_device_func_ncm_0PKmS0_S0_S0_S0_PKfPfS3_S3_jji)
        /*0014*/ 	.word	0x00000000


	//----- nvinfo : EIATTR_MIN_STACK_SIZE
	.align		4
.L_3:
        /*0018*/ 	.byte	0x04, 0x12
        /*001a*/ 	.short	(.L_5 - .L_4)
	.align		4
.L_4:
        /*001c*/ 	.word	index@(_Z27GPU_4L_CM_device_func_ncm_0PKmS0_S0_S0_S0_PKfPfS3_S3_jji)
        /*0020*/ 	.word	0x00000000
.L_5:


//--------------------- .nv.compat                --------------------------
	.section	.nv.compat,"",@"SHT_CUDA_COMPAT_INFO"
	.align	4
        /*0000*/ 	.byte	0x02, 0x09, 0x00, 0x00, 0x02, 0x02, 0x01, 0x00, 0x02, 0x05, 0x05, 0x00, 0x03, 0x07, 0x01, 0x01
        /*0010*/ 	.byte	0x02, 0x03, 0x00, 0x00, 0x02, 0x06, 0x01, 0x00, 0x04, 0x0b, 0x08, 0x00, 0x09, 0x00, 0x00, 0x00
        /*0020*/ 	.byte	0x00, 0x00, 0x00, 0x00


//--------------------- .nv.info._Z27GPU_4L_CM_device_func_ncm_0PKmS0_S0_S0_S0_PKfPfS3_S3_jji --------------------------
	.section	.nv.info._Z27GPU_4L_CM_device_func_ncm_0PKmS0_S0_S0_S0_PKfPfS3_S3_jji,"",@"SHT_CUDA_INFO"
	.sectionflags	@""
	.align	4


	//----- nvinfo : EIATTR_CUDA_API_VERSION
	.align		4
        /*0000*/ 	.byte	0x04, 0x37
        /*0002*/ 	.short	(.L_7 - .L_6)
.L_6:
        /*0004*/ 	.word	0x00000082


	//----- nvinfo : EIATTR_KPARAM_INFO
	.align		4
.L_7:
        /*0008*/ 	.byte	0x04, 0x17
        /*000a*/ 	.short	(.L_9 - .L_8)
.L_8:
        /*000c*/ 	.word	0x00000000
        /*0010*/ 	.short	0x000b
        /*0012*/ 	.short	0x0050
        /*0014*/ 	.byte	0x00, 0xf0, 0x11, 0x00


	//----- nvinfo : EIATTR_KPARAM_INFO
	.align		4
.L_9:
        /*0018*/ 	.byte	0x04, 0x17
        /*001a*/ 	.short	(.L_11 - .L_10)
.L_10:
        /*001c*/ 	.word	0x00000000
        /*0020*/ 	.short	0x000a
        /*0022*/ 	.short	0x004c
        /*0024*/ 	.byte	0x00, 0xf0, 0x11, 0x00


	//----- nvinfo : EIATTR_KPARAM_INFO
	.align		4
.L_11:
        /*0028*/ 	.byte	0x04, 0x17
        /*002a*/ 	.short	(.L_13 - .L_12)
.L_12:
        /*002c*/ 	.word	0x00000000
        /*0030*/ 	.short	0x0009
        /*0032*/ 	.short	0x0048
        /*0034*/ 	.byte	0x00, 0xf0, 0x11, 0x00


	//----- nvinfo : EIATTR_KPARAM_INFO
	.align		4
.L_13:
        /*0038*/ 	.byte	0x04, 0x17
        /*003a*/ 	.short	(.L_15 - .L_14)
.L_14:
        /*003c*/ 	.word	0x00000000
        /*0040*/ 	.short	0x0008
        /*0042*/ 	.short	0x0040
        /*0044*/ 	.byte	0x00, 0xf5, 0x21, 0x00


	//----- nvinfo : EIATTR_KPARAM_INFO
	.align		4
.L_15:
        /*0048*/ 	.byte	0x04, 0x17
        /*004a*/ 	.short	(.L_17 - .L_16)
.L_16:
        /*004c*/ 	.word	0x00000000
        /*0050*/ 	.short	0x0007
        /*0052*/ 	.short	0x0038
        /*0054*/ 	.byte	0x00, 0xf5, 0x21, 0x00


	//----- nvinfo : EIATTR_KPARAM_INFO
	.align		4
.L_17:
        /*0058*/ 	.byte	0x04, 0x17
        /*005a*/ 	.short	(.L_19 - .L_18)
.L_18:
        /*005c*/ 	.word	0x00000000
        /*0060*/ 	.short	0x0006
        /*0062*/ 	.short	0x0030
        /*0064*/ 	.byte	0x00, 0xf5, 0x21, 0x00


	//----- nvinfo : EIATTR_KPARAM_INFO
	.align		4
.L_19:
        /*0068*/ 	.byte	0x04, 0x17
        /*006a*/ 	.short	(.L_21 - .L_20)
.L_20:
        /*006c*/ 	.word	0x00000000
        /*0070*/ 	.short	0x0005
        /*0072*/ 	.short	0x0028
        /*0074*/ 	.byte	0x00, 0xf5, 0x21, 0x00


	//----- nvinfo : EIATTR_KPARAM_INFO
	.align		4
.L_21:
        /*0078*/ 	.byte	0x04, 0x17
        /*007a*/ 	.short	(.L_23 - .L_22)
.L_22:
        /*007c*/ 	.word	0x00000000
        /*0080*/ 	.short	0x0004
        /*0082*/ 	.short	0x0020
        /*0084*/ 	.byte	0x00, 0xf5, 0x21, 0x00


	//----- nvinfo : EIATTR_KPARAM_INFO
	.align		4
.L_23:
        /*0088*/ 	.byte	0x04, 0x17
        /*008a*/ 	.short	(.L_25 - .L_24)
.L_24:
        /*008c*/ 	.word	0x00000000
        /*0090*/ 	.short	0x0003
        /*0092*/ 	.short	0x0018
        /*0094*/ 	.byte	0x00, 0xf5, 0x21, 0x00


	//----- nvinfo : EIATTR_KPARAM_INFO
	.align		4
.L_25:
        /*0098*/ 	.byte	0x04, 0x17
        /*009a*/ 	.short	(.L_27 - .L_26)
.L_26:
        /*009c*/ 	.word	0x00000000
        /*00a0*/ 	.short	0x0002
        /*00a2*/ 	.short	0x0010
        /*00a4*/ 	.byte	0x00, 0xf5, 0x21, 0x00


	//----- nvinfo : EIATTR_KPARAM_INFO
	.align		4
.L_27:
        /*00a8*/ 	.byte	0x04, 0x17
        /*00aa*/ 	.short	(.L_29 - .L_28)
.L_28:
        /*00ac*/ 	.word	0x00000000
        /*00b0*/ 	.short	0x0001
        /*00b2*/ 	.short	0x0008
        /*00b4*/ 	.byte	0x00, 0xf5, 0x21, 0x00


	//----- nvinfo : EIATTR_KPARAM_INFO
	.align		4
.L_29:
        /*00b8*/ 	.byte	0x04, 0x17
        /*00ba*/ 	.short	(.L_31 - .L_30)
.L_30:
        /*00bc*/ 	.word	0x00000000
        /*00c0*/ 	.short	0x0000
        /*00c2*/ 	.short	0x0000
        /*00c4*/ 	.byte	0x00, 0xf5, 0x21, 0x00


	//----- nvinfo : EIATTR_SPARSE_MMA_MASK
	.align		4
.L_31:
        /*00c8*/ 	.byte	0x03, 0x50
        /*00ca*/ 	.short	0x0000


	//----- nvinfo : EIATTR_MAXREG_COUNT
	.align		4
        /*00cc*/ 	.byte	0x03, 0x1b
        /*00ce*/ 	.short	0x00ff


	//----- nvinfo : EIATTR_NUM_BARRIERS
	.align		4
        /*00d0*/ 	.byte	0x02, 0x4c
        /*00d2*/ 	.byte	0x01
	.zero		1


	//----- nvinfo : EIATTR_MERCURY_ISA_VERSION
	.align		4
        /*00d4*/ 	.byte	0x03, 0x5f
        /*00d6*/ 	.short	0x0101


	//----- nvinfo : EIATTR_INT_WARP_WIDE_INSTR_OFFSETS
	.align		4
        /*00d8*/ 	.byte	0x04, 0x31
        /*00da*/ 	.short	(.L_33 - .L_32)


	//   ....[0]....
.L_32:
        /*00dc*/ 	.word	0x00000350


	//   ....[1]....
        /*00e0*/ 	.word	0x000003e0


	//----- nvinfo : EIATTR_COOP_GROUP_MASK_REGIDS
	.align		4
.L_33:
        /*00e4*/ 	.byte	0x04, 0x29
        /*00e6*/ 	.short	(.L_35 - .L_34)


	//   ....[0]....
.L_34:
        /*00e8*/ 	.word	0xffffffff


	//   ....[1]....
        /*00ec*/ 	.word	0xffffffff


	//----- nvinfo : EIATTR_COOP_GROUP_INSTR_OFFSETS
	.align		4
.L_35:
        /*00f0*/ 	.byte	0x04, 0x28
        /*00f2*/ 	.short	(.L_37 - .L_36)


	//   ....[0]....
.L_36:
        /*00f4*/ 	.word	0x00000430


	//   ....[1]....
        /*00f8*/ 	.word	0x00000440


	//----- nvinfo : EIATTR_VRC_CTA_INIT_COUNT
	.align		4
.L_37:
        /*00fc*/ 	.byte	0x02, 0x4a
	.zero		1
	.zero		1


	//----- nvinfo : EIATTR_EXIT_INSTR_OFFSETS
	.align		4
        /*0100*/ 	.byte	0x04, 0x1c
        /*0102*/ 	.short	(.L_39 - .L_38)


	//   ....[0]....
.L_38:
        /*0104*/ 	.word	0x00002910


	//   ....[1]....
        /*0108*/ 	.word	0x00003760


	//----- nvinfo : EIATTR_CRS_STACK_SIZE
	.align		4
.L_39:
        /*010c*/ 	.byte	0x04, 0x1e
        /*010e*/ 	.short	(.L_41 - .L_40)
.L_40:
        /*0110*/ 	.word	0x00000000


	//----- nvinfo : EIATTR_CBANK_PARAM_SIZE
	.align		4
.L_41:
        /*0114*/ 	.byte	0x03, 0x19
        /*0116*/ 	.short	0x0054


	//----- nvinfo : EIATTR_PARAM_CBANK
	.align		4
        /*0118*/ 	.byte	0x04, 0x0a
        /*011a*/ 	.short	(.L_43 - .L_42)
	.align		4
.L_42:
        /*011c*/ 	.word	index@(.nv.constant0._Z27GPU_4L_CM_device_func_ncm_0PKmS0_S0_S0_S0_PKfPfS3_S3_jji)
        /*0120*/ 	.short	0x0380
        /*0122*/ 	.short	0x0054


	//----- nvinfo : EIATTR_SW_WAR
	.align		4
.L_43:
        /*0124*/ 	.byte	0x04, 0x36
        /*0126*/ 	.short	(.L_45 - .L_44)
.L_44:
        /*0128*/ 	.word	0x00000008
.L_45:


//--------------------- .nv.callgraph             --------------------------
	.section	.nv.callgraph,"",@"SHT_CUDA_CALLGRAPH"
	.align	4
	.sectionentsize	8
	.align		4
        /*0000*/ 	.word	0x00000000
	.align		4
        /*0004*/ 	.word	0xffffffff
	.align		4
        /*0008*/ 	.word	0x00000000
	.align		4
        /*000c*/ 	.word	0xfffffffe
	.align		4
        /*0010*/ 	.word	0x00000000
	.align		4
        /*0014*/ 	.word	0xfffffffd
	.align		4
        /*0018*/ 	.word	0x00000000
	.align		4
        /*001c*/ 	.word	0xfffffffc


//--------------------- .text._Z27GPU_4L_CM_device_func_ncm_0PKmS0_S0_S0_S0_PKfPfS3_S3_jji --------------------------
	.section	.text._Z27GPU_4L_CM_device_func_ncm_0PKmS0_S0_S0_S0_PKfPfS3_S3_jji,"ax",@progbits
	.align	128
        .global         _Z27GPU_4L_CM_device_func_ncm_0PKmS0_S0_S0_S0_PKfPfS3_S3_jji
        .type           _Z27GPU_4L_CM_device_func_ncm_0PKmS0_S0_S0_S0_PKfPfS3_S3_jji,@function
        .size           _Z27GPU_4L_CM_device_func_ncm_0PKmS0_S0_S0_S0_PKfPfS3_S3_jji,(.L_x_88 - _Z27GPU_4L_CM_device_func_ncm_0PKmS0_S0_S0_S0_PKfPfS3_S3_jji)
        .other          _Z27GPU_4L_CM_device_func_ncm_0PKmS0_S0_S0_S0_PKfPfS3_S3_jji,@"STO_CUDA_ENTRY STV_DEFAULT"
_Z27GPU_4L_CM_device_func_ncm_0PKmS0_S0_S0_S0_PKfPfS3_S3_jji:
.text._Z27GPU_4L_CM_device_func_ncm_0PKmS0_S0_S0_S0_PKfPfS3_S3_jji:
[----:B------:R-:W-:Y:S01]  /*0000*/  LDC R1, c[0x0][0x37c] ;  /* 0x0000df00ff017b82 */ /* 0x000fe20000000800 */
[----:B------:R-:W0:Y:S07]  /*0010*/  S2R R0, SR_CTAID.X ;  /* 0x0000000000007919 */ /* 0x000e2e0000002500 */
[----:B------:R-:W0:Y:S01]  /*0020*/  LDC.64 R6, c[0x0][0x380] ;  /* 0x0000e000ff067b82 */ /* 0x000e220000000a00 */
[----:B------:R-:W1:Y:S07]  /*0030*/  LDCU.64 UR10, c[0x0][0x358] ;  /* 0x00006b00ff0a77ac */ /* 0x000e6e0008000a00 */
[----:B------:R-:W2:Y:S01]  /*0040*/  LDC.64 R8, c[0x0][0x388] ;  /* 0x0000e200ff087b82 */ /* 0x000ea20000000a00 */
[----:B------:R-:W3:Y:S01]  /*0050*/  S2R R2, SR_TID.X ;  /* 0x0000000000027919 */ /* 0x000ee20000002100 */
[----:B------:R-:W4:Y:S01]  /*0060*/  LDCU.64 UR4, c[0x0][0x3c8] ;  /* 0x00007900ff0477ac */ /* 0x000f220008000a00 */
[----:B0-----:R-:W-:-:S04]  /*0070*/  IMAD.WIDE.U32 R6, R0, 0x8, R6 ;  /* 0x0000000800067825 */ /* 0x001fc800078e0006 */
[----:B--2---:R-:W-:Y:S02]  /*0080*/  IMAD.WIDE.U32 R8, R0, 0x8, R8 ;  /* 0x0000000800087825 */ /* 0x004fe400078e0008 */
[----:B-1----:R-:W5:Y:S04]  /*0090*/  LDG.E.64.CONSTANT R6, desc[UR10][R6.64] ;  /* 0x0000000a06067981 */ /* 0x002f68000c1e9b00 */
[----:B------:R-:W5:Y:S01]  /*00a0*/  LDG.E.64.CONSTANT R8, desc[UR10][R8.64] ;  /* 0x0000000a08087981 */ /* 0x000f62000c1e9b00 */
[C---:B---3--:R-:W-:Y:S01]  /*00b0*/  ISETP.NE.AND P1, PT, R2.reuse, RZ, PT ;  /* 0x000000ff0200720c */ /* 0x048fe20003f25270 */
[----:B----4-:R-:W-:Y:S01]  /*00c0*/  UIMAD UR4, UR5, UR4, URZ ;  /* 0x00000004050472a4 */ /* 0x010fe2000f8e02ff */
[----:B------:R-:W-:Y:S05]  /*00d0*/  BSSY.RECONVERGENT B0, `(.L_x_0) ;  /* 0x0000013000007945 */ /* 0x000fea0003800200 */
[----:B------:R-:W-:-:S06]  /*00e0*/  ISETP.GE.AND P0, PT, R2, UR4, PT ;  /* 0x0000000402007c0c */ /* 0x000fcc000bf06270 */
[----:B------:R-:W0:Y:S01]  /*00f0*/  @!P1 S2R R3, SR_CgaCtaId ;  /* 0x0000000000039919 */ /* 0x000e220000008800 */
[----:B------:R-:W-:-:S04]  /*0100*/  @!P1 MOV R10, 0x400 ;  /* 0x00000400000a9802 */ /* 0x000fc80000000f00 */
[----:B0-----:R-:W-:Y:S02]  /*0110*/  @!P1 LEA R10, R3, R10, 0x18 ;  /* 0x0000000a030a9211 */ /* 0x001fe400078ec0ff */
[----:B------:R-:W-:Y:S05]  /*0120*/  @P0 BRA `(.L_x_1) ;  /* 0x0000000000340947 */ /* 0x000fea0003800000 */
[----:B------:R-:W0:Y:S01]  /*0130*/  S2R R4, SR_CgaCtaId ;  /* 0x0000000000047919 */ /* 0x000e220000008800 */
[----:B------:R-:W1:Y:S01]  /*0140*/  LDC R12, c[0x0][0x360] ;  /* 0x0000d800ff0c7b82 */ /* 0x000e620000000800 */
[----:B------:R-:W-:-:S05]  /*0150*/  MOV R3, 0x400 ;  /* 0x0000040000037802 */ /* 0x000fca0000000f00 */
[----:B------:R-:W-:Y:S02]  /*0160*/  VIADD R3, R3, 0x10 ;  /* 0x0000001003037836 */ /* 0x000fe40000000000 */
[----:B------:R-:W2:Y:S03]  /*0170*/  LDC R14, c[0x0][0x3d0] ;  /* 0x0000f400ff0e7b82 */ /* 0x000ea60000000800 */
[----:B0-----:R-:W-:Y:S01]  /*0180*/  LEA R5, R4, R3, 0x18 ;  /* 0x0000000304057211 */ /* 0x001fe200078ec0ff */
[----:B------:R-:W-:-:S07]  /*0190*/  IMAD.MOV.U32 R3, RZ, RZ, R2 ;  /* 0x000000ffff037224 */ /* 0x000fce00078e0002 */
.L_x_2:
[--C-:B--2---:R-:W-:Y:S02]  /*01a0*/  IMAD R4, R14, UR5, R3.reuse ;  /* 0x000000050e047c24 */ /* 0x104fe4000f8e0203 */
[----:B-1----:R-:W-:Y:S02]  /*01b0*/  IMAD.IADD R3, R12, 0x1, R3 ;  /* 0x000000010c037824 */ /* 0x002fe400078e0203 */
[----:B------:R-:W-:-:S03]  /*01c0*/  IMAD R4, R4, 0x4, R5 ;  /* 0x0000000404047824 */ /* 0x000fc600078e0205 */
[----:B------:R-:W-:Y:S02]  /*01d0*/  ISETP.GE.AND P0, PT, R3, UR4, PT ;  /* 0x0000000403007c0c */ /* 0x000fe4000bf06270 */
[----:B------:R0:W-:Y:S11]  /*01e0*/  STS [R4], RZ ;  /* 0x000000ff04007388 */ /* 0x0001f60000000800 */
[----:B0-----:R-:W-:Y:S05]  /*01f0*/  @!P0 BRA `(.L_x_2) ;  /* 0xfffffffc00e88947 */ /* 0x001fea000383ffff */
.L_x_1:
[----:B------:R-:W-:Y:S05]  /*0200*/  BSYNC.RECONVERGENT B0 ;  /* 0x0000000000007941 */ /* 0x000fea0003800200 */
.L_x_0:
[----:B------:R0:W-:Y:S01]  /*0210*/  @!P1 STS [R10], RZ ;  /* 0x000000ff0a009388 */ /* 0x0001e20000000800 */
[----:B------:R-:W-:Y:S01]  /*0220*/  UIADD3 UR12, UPT, UPT, UR5, -0x1, URZ ;  /* 0xffffffff050c7890 */ /* 0x000fe2000fffe0ff */
[----:B------:R-:W-:Y:S02]  /*0230*/  SHF.R.U32.HI R3, RZ, 0x5, R2 ;  /* 0x00000005ff037819 */ /* 0x000fe40000011602 */
[----:B------:R-:W-:Y:S01]  /*0240*/  LOP3.LUT R4, R2, 0x1f, RZ, 0xc0, !PT ;  /* 0x0000001f02047812 */ /* 0x000fe200078ec0ff */
[----:B------:R-:W-:Y:S02]  /*0250*/  ULEA.HI UR17, UR12, 0x1, URZ, 0x1b ;  /* 0x000000010c117891 */ /* 0x000fe4000f8fd8ff */
[----:B------:R-:W-:Y:S01]  /*0260*/  IMAD R3, R3, UR5, RZ ;  /* 0x0000000503037c24 */ /* 0x000fe2000f8e02ff */
[----:B------:R-:W-:Y:S02]  /*0270*/  ULOP3.LUT UR13, UR12, 0x20, URZ, 0xc0, !UPT ;  /* 0x000000200c0d7892 */ /* 0x000fe4000f8ec0ff */
[----:B------:R-:W-:-:S02]  /*0280*/  ULOP3.LUT UR15, UR17, 0x3, URZ, 0xc0, !UPT ;  /* 0x00000003110f7892 */ /* 0x000fc4000f8ec0ff */
[----:B------:R-:W-:Y:S02]  /*0290*/  ULOP3.LUT UR14, UR17, 0x7, URZ, 0xc0, !UPT ;  /* 0x00000007110e7892 */ /* 0x000fe4000f8ec0ff */
[----:B------:R-:W-:Y:S02]  /*02a0*/  ULOP3.LUT UR9, UR17, 0xffffff8, URZ, 0xc0, !UPT ;  /* 0x0ffffff811097892 */ /* 0x000fe4000f8ec0ff */
[----:B------:R-:W-:Y:S01]  /*02b0*/  UIADD3 UR16, UPT, UPT, UR15, -0x1, URZ ;  /* 0xffffffff0f107890 */ /* 0x000fe2000fffe0ff */
[----:B0-----:R-:W-:Y:S11]  /*02c0*/  BAR.SYNC.DEFER_BLOCKING 0x0 ;  /* 0x0000000000007b1d */ /* 0x001ff60000010000 */
.L_x_23:
[----:B0----5:R-:W0:Y:S02]  /*02d0*/  LDC.64 R12, c[0x0][0x388] ;  /* 0x0000e200ff0c7b82 */ /* 0x021e240000000a00 */
[----:B0-----:R-:W-:-:S06]  /*02e0*/  IMAD.WIDE.U32 R12, R0, 0x8, R12 ;  /* 0x00000008000c7825 */ /* 0x001fcc00078e000c */
[----:B-----5:R-:W5:Y:S01]  /*02f0*/  LDG.E.64.CONSTANT R12, desc[UR10][R12.64+0x8] ;  /* 0x0000080a0c0c7981 */ /* 0x020f62000c1e9b00 */
[----:B------:R-:W-:Y:S01]  /*0300*/  ISETP.NE.AND P0, PT, R4, RZ, PT ;  /* 0x000000ff0400720c */ /* 0x000fe20003f05270 */
[----:B------:R-:W-:-:S12]  /*0310*/  BSSY.RECONVERGENT B0, `(.L_x_3) ;  /* 0x0000011000007945 */ /* 0x000fd80003800200 */
[----:B-123--:R-:W-:Y:S05]  /*0320*/  @P0 BRA `(.L_x_4) ;  /* 0x00000000003c0947 */ /* 0x00efea0003800000 */
[----:B------:R-:W0:Y:S01]  /*0330*/  S2R R11, SR_LANEID ;  /* 0x00000000000b7919 */ /* 0x000e220000000000 */
[----:B------:R-:W1:Y:S01]  /*0340*/  S2UR UR5, SR_CgaCtaId ;  /* 0x00000000000579c3 */ /* 0x000e620000008800 */
[----:B------:R-:W-:Y:S01]  /*0350*/  VOTEU.ANY UR6, UPT, PT ;  /* 0x0000000000067886 */ /* 0x000fe200038e0100 */
[----:B------:R-:W-:Y:S01]  /*0360*/  UMOV UR4, 0x400 ;  /* 0x0000040000047882 */ /* 0x000fe20000000000 */
[----:B------:R-:W0:Y:S08]  /*0370*/  FLO.U32 R14, UR6 ;  /* 0x00000006000e7d00 */ /* 0x000e3000080e0000 */
[----:B------:R-:W2:Y:S01]  /*0380*/  POPC R5, UR6 ;  /* 0x0000000600057d09 */ /* 0x000ea20008000000 */
[----:B-1----:R-:W-:Y:S01]  /*0390*/  ULEA UR4, UR5, UR4, 0x18 ;  /* 0x0000000405047291 */ /* 0x002fe2000f8ec0ff */
[----:B0-----:R-:W-:-:S02]  /*03a0*/  ISETP.EQ.U32.AND P0, PT, R14, R11, PT ;  /* 0x0000000b0e00720c */ /* 0x001fc40003f02070 */
[----:B------:R-:W0:Y:S11]  /*03b0*/  S2R R11, SR_LTMASK ;  /* 0x00000000000b7919 */ /* 0x000e360000003900 */
[----:B--2---:R-:W1:Y:S01]  /*03c0*/  @P0 ATOMS.ADD R5, [UR4], R5 ;  /* 0x00000005ff05098c */ /* 0x004e620008000004 */
[----:B0-----:R-:W-:-:S03]  /*03d0*/  LOP3.LUT R15, R11, UR6, RZ, 0xc0, !PT ;  /* 0x000000060b0f7c12 */ /* 0x001fc6000f8ec0ff */
[----:B-1----:R-:W0:Y:S03]  /*03e0*/  SHFL.IDX PT, R10, R5, R14, 0x1f ;  /* 0x00001f0e050a7589 */ /* 0x002e2600000e0000 */
[----:B------:R-:W0:Y:S02]  /*03f0*/  POPC R15, R15 ;  /* 0x0000000f000f7309 */ /* 0x000e240000000000 */
[----:B0-----:R-:W-:-:S05]  /*0400*/  IMAD.IADD R10, R10, 0x1, R15 ;  /* 0x000000010a0a7824 */ /* 0x001fca00078e020f */
[----:B------:R-:W-:-:S07]  /*0410*/  SHF.R.S32.HI R11, RZ, 0x1f, R10 ;  /* 0x0000001fff0b7819 */ /* 0x000fce000001140a */
.L_x_4:
[----:B------:R-:W-:Y:S05]  /*0420*/  BSYNC.RECONVERGENT B0 ;  /* 0x0000000000007941 */ /* 0x000fea0003800200 */
.L_x_3:
[----:B------:R-:W0:Y:S04]  /*0430*/  SHFL.IDX PT, R10, R10, RZ, 0x1f ;  /* 0x00001fff0a0a7589 */ /* 0x000e2800000e0000 */
[----:B------:R-:W1:Y:S01]  /*0440*/  SHFL.IDX PT, R11, R11, RZ, 0x1f ;  /* 0x00001fff0b0b7589 */ /* 0x000e6200000e0000 */
[----:B0-----:R-:W-:-:S05]  /*0450*/  IADD3 R5, P0, PT, R8, R10, RZ ;  /* 0x0000000a08057210 */ /* 0x001fca0007f1e0ff */
[----:B-1----:R-:W-:Y:S01]  /*0460*/  IMAD.X R14, R9, 0x1, R11, P0 ;  /* 0x00000001090e7824 */ /* 0x002fe200000e060b */
[----:B-----5:R-:W-:-:S04]  /*0470*/  ISETP.GE.U32.AND P0, PT, R5, R12, PT ;  /* 0x0000000c0500720c */ /* 0x020fc80003f06070 */
[----:B------:R-:W-:-:S13]  /*0480*/  ISETP.GE.U32.AND.EX P0, PT, R14, R13, PT, P0 ;  /* 0x0000000d0e00720c */ /* 0x000fda0003f06100 */
[----:B------:R-:W-:Y:S05]  /*0490*/  @P0 BRA `(.L_x_5) ;  /* 0x0000002400100947 */ /* 0x000fea0003800000 */
[----:B------:R-:W0:Y:S01]  /*04a0*/  LDC.64 R12, c[0x0][0x390] ;  /* 0x0000e400ff0c7b82 */ /* 0x000e220000000a00 */
[----:B------:R-:W1:Y:S01]  /*04b0*/  LDCU UR4, c[0x0][0x3cc] ;  /* 0x00007980ff0477ac */ /* 0x000e620008000800 */
[----:B0-----:R-:W-:-:S04]  /*04c0*/  LEA R12, P0, R5, R12, 0x3 ;  /* 0x0000000c050c7211 */ /* 0x001fc800078018ff */
[----:B------:R-:W-:-:S06]  /*04d0*/  LEA.HI.X R13, R5, R13, R14, 0x3, P0 ;  /* 0x0000000d050d7211 */ /* 0x000fcc00000f1c0e */
[----:B------:R-:W5:Y:S01]  /*04e0*/  LDG.E.64.CONSTANT R12, desc[UR10][R12.64] ;  /* 0x0000000a0c0c7981 */ /* 0x000f62000c1e9b00 */
[C---:B-1----:R-:W-:Y:S01]  /*04f0*/  VIADD R16, R3.reuse, UR4 ;  /* 0x0000000403107c36 */ /* 0x042fe20008000000 */
[----:B------:R-:W-:Y:S04]  /*0500*/  BSSY.RECONVERGENT B0, `(.L_x_6) ;  /* 0x0000068000007945 */ /* 0x000fe80003800200 */
[----:B------:R-:W-:-:S13]  /*0510*/  ISETP.GE.AND P0, PT, R3, R16, PT ;  /* 0x000000100300720c */ /* 0x000fda0003f06270 */
[----:B------:R-:W-:Y:S05]  /*0520*/  @P0 BRA `(.L_x_7) ;  /* 0x0000000400940947 */ /* 0x000fea0003800000 */
[----:B------:R-:W-:Y:S01]  /*0530*/  VIADDMNMX R15, R3, 0x20, R16, !PT ;  /* 0x00000020030f7846 */ /* 0x000fe20007800110 */
[----:B------:R-:W-:Y:S01]  /*0540*/  BSSY.RECONVERGENT B1, `(.L_x_8) ;  /* 0x000002e000017945 */ /* 0x000fe20003800200 */
[----:B------:R-:W-:Y:S01]  /*0550*/  LOP3.LUT R18, RZ, R3, RZ, 0x33, !PT ;  /* 0x00000003ff127212 */ /* 0x000fe200078e33ff */
[----:B------:R-:W-:-:S04]  /*0560*/  IMAD.MOV.U32 R17, RZ, RZ, R3 ;  /* 0x000000ffff117224 */ /* 0x000fc800078e0003 */
[----:B------:R-:W-:-:S05]  /*0570*/  IMAD.IADD R15, R15, 0x1, R18 ;  /* 0x000000010f0f7824 */ /* 0x000fca00078e0212 */
[C---:B------:R-:W-:Y:S02]  /*0580*/  ISETP.GE.U32.AND P1, PT, R15.reuse, 0xe0, PT ;  /* 0x000000e00f00780c */ /* 0x040fe40003f26070 */
[----:B------:R-:W-:-:S04]  /*0590*/  LEA.HI R18, R15, 0x1, RZ, 0x1b ;  /* 0x000000010f127811 */ /* 0x000fc800078fd8ff */
[----:B------:R-:W-:-:S04]  /*05a0*/  LOP3.LUT R18, R18, 0x7, RZ, 0xc0, !PT ;  /* 0x0000000712127812 */ /* 0x000fc800078ec0ff */
[----:B------:R-:W-:-:S03]  /*05b0*/  ISETP.NE.AND P0, PT, R18, RZ, PT ;  /* 0x000000ff1200720c */ /* 0x000fc60003f05270 */
[----:B------:R-:W-:Y:S10]  /*05c0*/  @!P1 BRA `(.L_x_9) ;  /* 0x0000000000949947 */ /* 0x000ff40003800000 */
[----:B------:R-:W0:Y:S01]  /*05d0*/  S2R R21, SR_CgaCtaId ;  /* 0x0000000000157919 */ /* 0x000e220000008800 */
[----:B------:R-:W-:Y:S01]  /*05e0*/  MOV R17, 0x400 ;  /* 0x0000040000117802 */ /* 0x000fe20000000f00 */
[----:B------:R-:W-:-:S03]  /*05f0*/  IMAD.MOV.U32 R19, RZ, RZ, RZ ;  /* 0x000000ffff137224 */ /* 0x000fc600078e00ff */
[----:B------:R-:W-:Y:S01]  /*0600*/  IADD3 R20, PT, PT, R17, 0x10, RZ ;  /* 0x0000001011147810 */ /* 0x000fe20007ffe0ff */
[----:B------:R-:W-:-:S03]  /*0610*/  IMAD.MOV.U32 R17, RZ, RZ, R3 ;  /* 0x000000ffff117224 */ /* 0x000fc600078e0003 */
[----:B0-----:R-:W-:-:S07]  /*0620*/  LEA R20, R21, R20, 0x18 ;  /* 0x0000001415147211 */ /* 0x001fce00078ec0ff */
.L_x_10:
[----:B------:R-:W-:Y:S02]  /*0630*/  IMAD.IADD R25, R4, 0x1, R17 ;  /* 0x0000000104197824 */ /* 0x000fe400078e0211 */
[----:B------:R-:W-:Y:S02]  /*0640*/  VIADD R19, R19, 0x8 ;  /* 0x0000000813137836 */ /* 0x000fe40000000000 */
[C---:B------:R-:W-:Y:S01]  /*0650*/  VIADD R21, R25.reuse, 0x20 ;  /* 0x0000002019157836 */ /* 0x040fe20000000000 */
[C---:B------:R-:W-:Y:S01]  /*0660*/  ISETP.GE.AND P6, PT, R25.reuse, R16, PT ;  /* 0x000000101900720c */ /* 0x040fe20003fc6270 */
[C---:B------:R-:W-:Y:S01]  /*0670*/  VIADD R23, R25.reuse, 0x40 ;  /* 0x0000004019177836 */ /* 0x040fe20000000000 */
[----:B------:R-:W-:Y:S01]  /*0680*/  LEA R22, R25, R20, 0x2 ;  /* 0x0000001419167211 */ /* 0x000fe200078e10ff */
[----:B------:R-:W-:Y:S01]  /*0690*/  VIADD R17, R17, 0x100 ;  /* 0x0000010011117836 */ /* 0x000fe20000000000 */
[-C--:B------:R-:W-:Y:S01]  /*06a0*/  ISETP.GE.AND P1, PT, R21, R16.reuse, PT ;  /* 0x000000101500720c */ /* 0x080fe20003f26270 */
[----:B------:R-:W-:Y:S01]  /*06b0*/  VIADD R21, R25, 0x60 ;  /* 0x0000006019157836 */ /* 0x000fe20000000000 */
[----:B------:R-:W-:Y:S01]  /*06c0*/  ISETP.GE.AND P2, PT, R23, R16, PT ;  /* 0x000000101700720c */ /* 0x000fe20003f46270 */
[----:B------:R-:W-:-:S03]  /*06d0*/  VIADD R23, R25, 0x80 ;  /* 0x0000008019177836 */ /* 0x000fc60000000000 */
[-C--:B------:R-:W-:Y:S01]  /*06e0*/  ISETP.GE.AND P3, PT, R21, R16.reuse, PT ;  /* 0x000000101500720c */ /* 0x080fe20003f66270 */
[----:B------:R-:W-:Y:S01]  /*06f0*/  VIADD R21, R25, 0xa0 ;  /* 0x000000a019157836 */ /* 0x000fe20000000000 */
[-C--:B------:R-:W-:Y:S01]  /*0700*/  ISETP.GE.AND P4, PT, R23, R16.reuse, PT ;  /* 0x000000101700720c */ /* 0x080fe20003f86270 */
[----:B------:R-:W-:Y:S01]  /*0710*/  VIADD R23, R25, 0xc0 ;  /* 0x000000c019177836 */ /* 0x000fe20000000000 */
[----:B------:R0:W-:Y:S02]  /*0720*/  @!P6 STS [R22], RZ ;  /* 0x000000ff1600e388 */ /* 0x0001e40000000800 */
[-C--:B------:R-:W-:Y:S01]  /*0730*/  ISETP.GE.AND P5, PT, R21, R16.reuse, PT ;  /* 0x000000101500720c */ /* 0x080fe20003fa6270 */
[----:B------:R-:W-:Y:S01]  /*0740*/  VIADD R21, R25, 0xe0 ;  /* 0x000000e019157836 */ /* 0x000fe20000000000 */
[-C--:B------:R-:W-:Y:S01]  /*0750*/  ISETP.GE.AND P6, PT, R23, R16.reuse, PT ;  /* 0x000000101700720c */ /* 0x080fe20003fc6270 */
[----:B------:R0:W-:Y:S03]  /*0760*/  @!P1 STS [R22+0x80], RZ ;  /* 0x000080ff16009388 */ /* 0x0001e60000000800 */
[----:B------:R-:W-:Y:S01]  /*0770*/  ISETP.GE.AND P1, PT, R21, R16, PT ;  /* 0x000000101500720c */ /* 0x000fe20003f26270 */
[----:B------:R0:W-:Y:S01]  /*0780*/  @!P2 STS [R22+0x100], RZ ;  /* 0x000100ff1600a388 */ /* 0x0001e20000000800 */
[----:B------:R-:W-:-:S03]  /*0790*/  LEA.HI R21, R15, 0x1, RZ, 0x1b ;  /* 0x000000010f157811 */ /* 0x000fc600078fd8ff */
[----:B------:R0:W-:Y:S01]  /*07a0*/  @!P3 STS [R22+0x180], RZ ;  /* 0x000180ff1600b388 */ /* 0x0001e20000000800 */
[----:B------:R-:W-:-:S03]  /*07b0*/  LOP3.LUT R24, R21, 0xffffff8, RZ, 0xc0, !PT ;  /* 0x0ffffff815187812 */ /* 0x000fc600078ec0ff */
[----:B------:R0:W-:Y:S04]  /*07c0*/  @!P4 STS [R22+0x200], RZ ;  /* 0x000200ff1600c388 */ /* 0x0001e80000000800 */
[----:B------:R0:W-:Y:S04]  /*07d0*/  @!P5 STS [R22+0x280], RZ ;  /* 0x000280ff1600d388 */ /* 0x0001e80000000800 */
[----:B------:R0:W-:Y:S04]  /*07e0*/  @!P6 STS [R22+0x300], RZ ;  /* 0x000300ff1600e388 */ /* 0x0001e80000000800 */
[----:B------:R0:W-:Y:S01]  /*07f0*/  @!P1 STS [R22+0x380], RZ ;  /* 0x000380ff16009388 */ /* 0x0001e20000000800 */
[----:B------:R-:W-:-:S13]  /*0800*/  ISETP.NE.AND P1, PT, R19, R24, PT ;  /* 0x000000181300720c */ /* 0x000fda0003f25270 */
[----:B0-----:R-:W-:Y:S05]  /*0810*/  @P1 BRA `(.L_x_10) ;  /* 0xfffffffc00841947 */ /* 0x001fea000383ffff */
.L_x_9:
[----:B------:R-:W-:Y:S05]  /*0820*/  BSYNC.RECONVERGENT B1 ;  /* 0x0000000000017941 */ /* 0x000fea0003800200 */
.L_x_8:
[----:B------:R-:W-:Y:S05]  /*0830*/  @!P0 BRA `(.L_x_7) ;  /* 0x0000000000d08947 */ /* 0x000fea0003800000 */
[----:B------:R-:W-:Y:S01]  /*0840*/  VIADD R18, R18, 0xffffffff ;  /* 0xffffffff12127836 */ /* 0x000fe20000000000 */
[----:B------:R-:W-:Y:S01]  /*0850*/  LEA.HI R19, R15, 0x1, RZ, 0x1b ;  /* 0x000000010f137811 */ /* 0x000fe200078fd8ff */
[----:B------:R-:W-:Y:S03]  /*0860*/  BSSY.RECONVERGENT B1, `(.L_x_11) ;  /* 0x0000016000017945 */ /* 0x000fe60003800200 */
[----:B------:R-:W-:Y:S02]  /*0870*/  ISETP.GE.U32.AND P0, PT, R18, 0x3, PT ;  /* 0x000000031200780c */ /* 0x000fe40003f06070 */
[----:B------:R-:W-:-:S11]  /*0880*/  LOP3.LUT P4, RZ, R19, 0x3, RZ, 0xc0, !PT ;  /* 0x0000000313ff7812 */ /* 0x000fd6000788c0ff */
[----:B------:R-:W-:Y:S05]  /*0890*/  @!P0 BRA `(.L_x_12) ;  /* 0x0000000000488947 */ /* 0x000fea0003800000 */
[----:B------:R-:W0:Y:S01]  /*08a0*/  S2UR UR5, SR_CgaCtaId ;  /* 0x00000000000579c3 */ /* 0x000e220000008800 */
[----:B------:R-:W-:Y:S01]  /*08b0*/  IMAD.IADD R23, R4, 0x1, R17 ;  /* 0x0000000104177824 */ /* 0x000fe200078e0211 */
[----:B------:R-:W-:Y:S01]  /*08c0*/  UMOV UR4, 0x400 ;  /* 0x0000040000047882 */ /* 0x000fe20000000000 */
[----:B------:R-:W-:Y:S01]  /*08d0*/  VIADD R17, R17, 0x80 ;  /* 0x0000008011117836 */ /* 0x000fe20000000000 */
[----:B------:R-:W-:Y:S01]  /*08e0*/  UIADD3 UR4, UPT, UPT, UR4, 0x10, URZ ;  /* 0x0000001004047890 */ /* 0x000fe2000fffe0ff */
[C---:B------:R-:W-:Y:S01]  /*08f0*/  VIADD R19, R23.reuse, 0x20 ;  /* 0x0000002017137836 */ /* 0x040fe20000000000 */
[C---:B------:R-:W-:Y:S02]  /*0900*/  IADD3 R21, PT, PT, R23.reuse, 0x60, RZ ;  /* 0x0000006017157810 */ /* 0x040fe40007ffe0ff */
[-C--:B------:R-:W-:Y:S02]  /*0910*/  ISETP.GE.AND P0, PT, R23, R16.reuse, PT ;  /* 0x000000101700720c */ /* 0x080fe40003f06270 */
[-C--:B------:R-:W-:Y:S01]  /*0920*/  ISETP.GE.AND P1, PT, R19, R16.reuse, PT ;  /* 0x000000101300720c */ /* 0x080fe20003f26270 */
[----:B------:R-:W-:Y:S01]  /*0930*/  VIADD R19, R23, 0x40 ;  /* 0x0000004017137836 */ /* 0x000fe20000000000 */
[----:B------:R-:W-:-:S04]  /*0940*/  ISETP.GE.AND P3, PT, R21, R16, PT ;  /* 0x000000101500720c */ /* 0x000fc80003f66270 */
[----:B------:R-:W-:Y:S01]  /*0950*/  ISETP.GE.AND P2, PT, R19, R16, PT ;  /* 0x000000101300720c */ /* 0x000fe20003f46270 */
[----:B0-----:R-:W-:-:S06]  /*0960*/  ULEA UR4, UR5, UR4, 0x18 ;  /* 0x0000000405047291 */ /* 0x001fcc000f8ec0ff */
[----:B------:R-:W-:-:S05]  /*0970*/  LEA R23, R23, UR4, 0x2 ;  /* 0x0000000417177c11 */ /* 0x000fca000f8e10ff */
[----:B------:R0:W-:Y:S04]  /*0980*/  @!P0 STS [R23], RZ ;  /* 0x000000ff17008388 */ /* 0x0001e80000000800 */
[----:B------:R0:W-:Y:S04]  /*0990*/  @!P1 STS [R23+0x80], RZ ;  /* 0x000080ff17009388 */ /* 0x0001e80000000800 */
[----:B------:R0:W-:Y:S04]  /*09a0*/  @!P2 STS [R23+0x100], RZ ;  /* 0x000100ff1700a388 */ /* 0x0001e80000000800 */
[----:B------:R0:W-:Y:S02]  /*09b0*/  @!P3 STS [R23+0x180], RZ ;  /* 0x000180ff1700b388 */ /* 0x0001e40000000800 */
.L_x_12:
[----:B------:R-:W-:Y:S05]  /*09c0*/  BSYNC.RECONVERGENT B1 ;  /* 0x0000000000017941 */ /* 0x000fea0003800200 */
.L_x_11:
[----:B------:R-:W-:Y:S05]  /*09d0*/  @!P4 BRA `(.L_x_7) ;  /* 0x000000000068c947 */ /* 0x000fea0003800000 */
[C---:B------:R-:W-:Y:S01]  /*09e0*/  LOP3.LUT P1, RZ, R15.reuse, 0x60, RZ, 0xc0, !PT ;  /* 0x000000600fff7812 */ /* 0x040fe2000782c0ff */
[----:B------:R-:W-:Y:S01]  /*09f0*/  BSSY.RECONVERGENT B1, `(.L_x_13) ;  /* 0x000000f000017945 */ /* 0x000fe20003800200 */
[----:B------:R-:W-:-:S11]  /*0a00*/  LOP3.LUT P0, RZ, R15, 0x20, RZ, 0xc0, !PT ;  /* 0x000000200fff7812 */ /* 0x000fd6000780c0ff */
[----:B------:R-:W-:Y:S05]  /*0a10*/  @!P1 BRA `(.L_x_14) ;  /* 0x0000000000309947 */ /* 0x000fea0003800000 */
[----:B------:R-:W1:Y:S01]  /*0a20*/  S2UR UR5, SR_CgaCtaId ;  /* 0x00000000000579c3 */ /* 0x000e620000008800 */
[----:B------:R-:W-:Y:S01]  /*0a30*/  IMAD.IADD R19, R4, 0x1, R17 ;  /* 0x0000000104137824 */ /* 0x000fe200078e0211 */
[----:B------:R-:W-:Y:S01]  /*0a40*/  UMOV UR4, 0x400 ;  /* 0x0000040000047882 */ /* 0x000fe20000000000 */
[----:B------:R-:W-:Y:S01]  /*0a50*/  VIADD R17, R17, 0x40 ;  /* 0x0000004011117836 */ /* 0x000fe20000000000 */
[----:B------:R-:W-:Y:S01]  /*0a60*/  UIADD3 UR4, UPT, UPT, UR4, 0x10, URZ ;  /* 0x0000001004047890 */ /* 0x000fe2000fffe0ff */
[C---:B------:R-:W-:Y:S01]  /*0a70*/  VIADD R15, R19.reuse, 0x20 ;  /* 0x00000020130f7836 */ /* 0x040fe20000000000 */
[----:B------:R-:W-:-:S04]  /*0a80*/  ISETP.GE.AND P1, PT, R19, R16, PT ;  /* 0x000000101300720c */ /* 0x000fc80003f26270 */
[----:B------:R-:W-:Y:S01]  /*0a90*/  ISETP.GE.AND P2, PT, R15, R16, PT ;  /* 0x000000100f00720c */ /* 0x000fe20003f46270 */
[----:B-1----:R-:W-:-:S06]  /*0aa0*/  ULEA UR4, UR5, UR4, 0x18 ;  /* 0x0000000405047291 */ /* 0x002fcc000f8ec0ff */
[----:B------:R-:W-:-:S05]  /*0ab0*/  LEA R15, R19, UR4, 0x2 ;  /* 0x00000004130f7c11 */ /* 0x000fca000f8e10ff */
[----:B------:R1:W-:Y:S04]  /*0ac0*/  @!P1 STS [R15], RZ ;  /* 0x000000ff0f009388 */ /* 0x0003e80000000800 */
[----:B------:R1:W-:Y:S02]  /*0ad0*/  @!P2 STS [R15+0x80], RZ ;  /* 0x000080ff0f00a388 */ /* 0x0003e40000000800 */
.L_x_14:
[----:B------:R-:W-:Y:S05]  /*0ae0*/  BSYNC.RECONVERGENT B1 ;  /* 0x0000000000017941 */ /* 0x000fea0003800200 */
.L_x_13:
[----:B------:R-:W-:Y:S05]  /*0af0*/  @P0 BRA `(.L_x_7) ;  /* 0x0000000000200947 */ /* 0x000fea0003800000 */
[----:B-1----:R-:W-:-:S05]  /*0b00*/  IMAD.IADD R15, R4, 0x1, R17 ;  /* 0x00000001040f7824 */ /* 0x002fca00078e0211 */
[----:B------:R-:W-:-:S13]  /*0b10*/  ISETP.GE.AND P0, PT, R15, R16, PT ;  /* 0x000000100f00720c */ /* 0x000fda0003f06270 */
[----:B------:R-:W1:Y:S01]  /*0b20*/  @!P0 S2R R17, SR_CgaCtaId ;  /* 0x0000000000118919 */ /* 0x000e620000008800 */
[----:B------:R-:W-:-:S05]  /*0b30*/  @!P0 MOV R16, 0x400 ;  /* 0x0000040000108802 */ /* 0x000fca0000000f00 */
[----:B------:R-:W-:-:S05]  /*0b40*/  @!P0 VIADD R16, R16, 0x10 ;  /* 0x0000001010108836 */ /* 0x000fca0000000000 */
[----:B-1----:R-:W-:-:S05]  /*0b50*/  @!P0 LEA R16, R17, R16, 0x18 ;  /* 0x0000001011108211 */ /* 0x002fca00078ec0ff */
[----:B------:R-:W-:-:S05]  /*0b60*/  @!P0 IMAD R15, R15, 0x4, R16 ;  /* 0x000000040f0f8824 */ /* 0x000fca00078e0210 */
[----:B------:R2:W-:Y:S02]  /*0b70*/  @!P0 STS [R15], RZ ;  /* 0x000000ff0f008388 */ /* 0x0005e40000000800 */
.L_x_7:
[----:B------:R-:W-:Y:S05]  /*0b80*/  BSYNC.RECONVERGENT B0 ;  /* 0x0000000000007941 */ /* 0x000fea0003800200 */
.L_x_6:
[----:B------:R-:W3:Y:S01]  /*0b90*/  LDC.64 R16, c[0x0][0x398] ;  /* 0x0000e600ff107b82 */ /* 0x000ee20000000a00 */
[----:B------:R-:W4:Y:S01]  /*0ba0*/  LDCU UR4, c[0x0][0x3cc] ;  /* 0x00007980ff0477ac */ /* 0x000f220008000800 */
[----:B---3--:R-:W-:-:S04]  /*0bb0*/  LEA R16, P0, R5, R16, 0x3 ;  /* 0x0000001005107211 */ /* 0x008fc800078018ff */
[----:B------:R-:W-:-:S05]  /*0bc0*/  LEA.HI.X R17, R5, R17, R14, 0x3, P0 ;  /* 0x0000001105117211 */ /* 0x000fca00000f1c0e */
[----:B-12---:R-:W2:Y:S04]  /*0bd0*/  LDG.E.64.CONSTANT R14, desc[UR10][R16.64+0x8] ;  /* 0x0000080a100e7981 */ /* 0x006ea8000c1e9b00 */
[----:B------:R-:W2:Y:S01]  /*0be0*/  LDG.E.64.CONSTANT R18, desc[UR10][R16.64] ;  /* 0x0000000a10127981 */ /* 0x000ea2000c1e9b00 */
[----:B----4-:R-:W-:Y:S02]  /*0bf0*/  ISETP.NE.AND P0, PT, RZ, UR4, PT ;  /* 0x00000004ff007c0c */ /* 0x010fe4000bf05270 */
[----:B--2---:R-:W-:-:S04]  /*0c00*/  ISETP.GE.U32.AND P1, PT, R18, R14, PT ;  /* 0x0000000e1200720c */ /* 0x004fc80003f26070 */
[----:B------:R-:W-:-:S13]  /*0c10*/  ISETP.GE.U32.OR.EX P1, PT, R19, R15, !P0, P1 ;  /* 0x0000000f1300720c */ /* 0x000fda0004726510 */
[----:B------:R-:W-:Y:S05]  /*0c20*/  @P1 BRA `(.L_x_15) ;  /* 0x0000000c00281947 */ /* 0x000fea0003800000 */
[----:B------:R-:W-:Y:S01]  /*0c30*/  IMAD.MOV.U32 R5, RZ, RZ, R18 ;  /* 0x000000ffff057224 */ /* 0x000fe200078e0012 */
[----:B------:R-:W-:-:S07]  /*0c40*/  MOV R22, R19 ;  /* 0x0000001300167202 */ /* 0x000fce0000000f00 */
.L_x_22:
[----:B-1-3--:R-:W1:Y:S01]  /*0c50*/  LDC.64 R20, c[0x0][0x3a0] ;  /* 0x0000e800ff147b82 */ /* 0x00ae620000000a00 */
[----:B0-----:R-:W0:Y:S07]  /*0c60*/  LDCU UR6, c[0x0][0x3cc] ;  /* 0x00007980ff0677ac */ /* 0x001e2e0008000800 */
[----:B--2---:R-:W2:Y:S01]  /*0c70*/  LDC.64 R16, c[0x0][0x3a8] ;  /* 0x0000ea00ff107b82 */ /* 0x004ea20000000a00 */
[----:B-1----:R-:W-:-:S04]  /*0c80*/  LEA R20, P1, R5, R20, 0x3 ;  /* 0x0000001405147211 */ /* 0x002fc800078218ff */
[----:B------:R-:W-:-:S05]  /*0c90*/  LEA.HI.X R21, R5, R21, R22, 0x3, P1 ;  /* 0x0000001505157211 */ /* 0x000fca00008f1c16 */
[----:B------:R-:W0:Y:S01]  /*0ca0*/  LDG.E.64.CONSTANT R18, desc[UR10][R20.64] ;  /* 0x0000000a14127981 */ /* 0x000e22000c1e9b00 */
[C---:B--2---:R-:W-:Y:S01]  /*0cb0*/  LEA R16, P1, R5.reuse, R16, 0x2 ;  /* 0x0000001005107211 */ /* 0x044fe200078210ff */
[----:B------:R-:W-:Y:S01]  /*0cc0*/  UISETP.GE.U32.AND UP0, UPT, UR12, 0xe0, UPT ;  /* 0x000000e00c00788c */ /* 0x000fe2000bf06070 */
[----:B------:R-:W-:Y:S02]  /*0cd0*/  UMOV UR4, URZ ;  /* 0x000000ff00047c82 */ /* 0x000fe40008000000 */
[C---:B------:R-:W-:Y:S02]  /*0ce0*/  LEA.HI.X R17, R5.reuse, R17, R22, 0x2, P1 ;  /* 0x0000001105117211 */ /* 0x040fe400008f1416 */
[----:B------:R-:W-:-:S05]  /*0cf0*/  IADD3 R5, P1, PT, R5, 0x1, RZ ;  /* 0x0000000105057810 */ /* 0x000fca0007f3e0ff */
[----:B------:R-:W-:Y:S01]  /*0d00*/  IMAD.X R22, RZ, RZ, R22, P1 ;  /* 0x000000ffff167224 */ /* 0x000fe200008e0616 */
[----:B------:R-:W-:-:S04]  /*0d10*/  ISETP.GE.U32.AND P1, PT, R5, R14, PT ;  /* 0x0000000e0500720c */ /* 0x000fc80003f26070 */
[----:B------:R-:W-:Y:S01]  /*0d20*/  ISETP.GE.U32.AND.EX P1, PT, R22, R15, PT, P1 ;  /* 0x0000000f1600720c */ /* 0x000fe20003f26110 */
[----:B0-----:R-:W-:Y:S02]  /*0d30*/  IMAD R23, R19, UR6, RZ ;  /* 0x0000000613177c24 */ /* 0x001fe4000f8e02ff */
[----:B------:R-:W-:-:S04]  /*0d40*/  IMAD.WIDE.U32 R18, R18, UR6, RZ ;  /* 0x0000000612127c25 */ /* 0x000fc8000f8e00ff */
[----:B------:R-:W-:Y:S01]  /*0d50*/  IMAD.IADD R23, R19, 0x1, R23 ;  /* 0x0000000113177824 */ /* 0x000fe200078e0217 */
[----:B------:R-:W-:Y:S06]  /*0d60*/  BRA.U !UP0, `(.L_x_16) ;  /* 0x0000000508287547 */ /* 0x000fec000b800000 */
[----:B------:R-:W0:Y:S01]  /*0d70*/  S2UR UR5, SR_CgaCtaId ;  /* 0x00000000000579c3 */ /* 0x000e220000008800 */
[----:B------:R-:W-:Y:S01]  /*0d80*/  UMOV UR4, 0x400 ;  /* 0x0000040000047882 */ /* 0x000fe20000000000 */
[----:B------:R-:W1:Y:S01]  /*0d90*/  LDCU UR6, c[0x0][0x3cc] ;  /* 0x00007980ff0677ac */ /* 0x000e620008000800 */
[----:B------:R-:W-:Y:S01]  /*0da0*/  UIADD3 UR4, UPT, UPT, UR4, 0x10, URZ ;  /* 0x0000001004047890 */ /* 0x000fe2000fffe0ff */
[----:B------:R-:W2:Y:S03]  /*0db0*/  LDCU.64 UR18, c[0x0][0x3b8] ;  /* 0x00007700ff1277ac */ /* 0x000ea60008000a00 */
[----:B0-----:R-:W-:-:S03]  /*0dc0*/  ULEA UR7, UR5, UR4, 0x18 ;  /* 0x0000000405077291 */ /* 0x001fc6000f8ec0ff */
[----:B------:R-:W-:Y:S01]  /*0dd0*/  UMOV UR4, URZ ;  /* 0x000000ff00047c82 */ /* 0x000fe20008000000 */
[----:B-12---:R-:W-:-:S08]  /*0de0*/  UMOV UR5, URZ ;  /* 0x000000ff00057c82 */ /* 0x006fd00008000000 */
.L_x_17:
[----:B0-----:R-:W-:-:S05]  /*0df0*/  VIADD R24, R4, UR4 ;  /* 0x0000000404187c36 */ /* 0x001fca0008000000 */
[C---:B------:R-:W-:Y:S02]  /*0e00*/  IADD3 R21, P3, PT, R24.reuse, R18, RZ ;  /* 0x0000001218157210 */ /* 0x040fe40007f7e0ff */
[----:B------:R-:W-:-:S03]  /*0e10*/  ISETP.GE.U32.AND P2, PT, R24, UR6, PT ;  /* 0x0000000618007c0c */ /* 0x000fc6000bf46070 */
[----:B------:R-:W-:Y:S01]  /*0e20*/  IMAD.X R26, RZ, RZ, R23, P3 ;  /* 0x000000ffff1a7224 */ /* 0x000fe200018e0617 */
[----:B------:R-:W-:-:S04]  /*0e30*/  LEA R20, P3, R21, UR18, 0x2 ;  /* 0x0000001215147c11 */ /* 0x000fc8000f8610ff */
[----:B------:R-:W-:-:S05]  /*0e40*/  LEA.HI.X R21, R21, UR19, R26, 0x2, P3 ;  /* 0x0000001315157c11 */ /* 0x000fca00098f141a */
[----:B------:R-:W2:Y:S04]  /*0e50*/  @!P2 LDG.E.CONSTANT R26, desc[UR10][R16.64] ;  /* 0x0000000a101aa981 */ /* 0x000ea8000c1e9900 */
[----:B------:R-:W2:Y:S01]  /*0e60*/  @!P2 LDG.E R27, desc[UR10][R20.64] ;  /* 0x0000000a141ba981 */ /* 0x000ea2000c1e1900 */
[----:B------:R-:W-:-:S05]  /*0e70*/  IMAD.IADD R25, R3, 0x1, R24 ;  /* 0x0000000103197824 */ /* 0x000fca00078e0218 */
[----:B------:R-:W-:-:S05]  /*0e80*/  LEA R25, R25, UR7, 0x2 ;  /* 0x0000000719197c11 */ /* 0x000fca000f8e10ff */
[----:B------:R-:W2:Y:S02]  /*0e90*/  @!P2 LDS R29, [R25] ;  /* 0x00000000191da984 */ /* 0x000ea40000000800 */
[----:B--2---:R-:W-:Y:S01]  /*0ea0*/  @!P2 FFMA R26, R26, R27, R29 ;  /* 0x0000001b1a1aa223 */ /* 0x004fe2000000001d */
[----:B------:R-:W-:-:S05]  /*0eb0*/  VIADD R27, R24, 0x20 ;  /* 0x00000020181b7836 */ /* 0x000fca0000000000 */
[----:B------:R-:W-:-:S13]  /*0ec0*/  ISETP.GE.U32.AND P3, PT, R27, UR6, PT ;  /* 0x000000061b007c0c */ /* 0x000fda000bf66070 */
[----:B------:R-:W2:Y:S04]  /*0ed0*/  @!P3 LDG.E.CONSTANT R29, desc[UR10][R16.64] ;  /* 0x0000000a101db981 */ /* 0x000ea8000c1e9900 */
[----:B------:R-:W2:Y:S04]  /*0ee0*/  @!P3 LDG.E R27, desc[UR10][R20.64+0x80] ;  /* 0x0000800a141bb981 */ /* 0x000ea8000c1e1900 */
[----:B------:R-:W2:Y:S04]  /*0ef0*/  @!P3 LDS R28, [R25+0x80] ;  /* 0x00008000191cb984 */ /* 0x000ea80000000800 */
[----:B------:R0:W-:Y:S01]  /*0f00*/  @!P2 STS [R25], R26 ;  /* 0x0000001a1900a388 */ /* 0x0001e20000000800 */
[----:B--2---:R-:W-:Y:S01]  /*0f10*/  @!P3 FFMA R28, R29, R27, R28 ;  /* 0x0000001b1d1cb223 */ /* 0x004fe2000000001c */
[----:B------:R-:W-:-:S05]  /*0f20*/  VIADD R27, R24, 0x40 ;  /* 0x00000040181b7836 */ /* 0x000fca0000000000 */
[----:B------:R-:W-:-:S13]  /*0f30*/  ISETP.GE.U32.AND P2, PT, R27, UR6, PT ;  /* 0x000000061b007c0c */ /* 0x000fda000bf46070 */
[----:B0-----:R-:W2:Y:S04]  /*0f40*/  @!P2 LDG.E.CONSTANT R26, desc[UR10][R16.64] ;  /* 0x0000000a101aa981 */ /* 0x001ea8000c1e9900 */
[----:B------:R-:W2:Y:S04]  /*0f50*/  @!P2 LDG.E R27, desc[UR10][R20.64+0x100] ;  /* 0x0001000a141ba981 */ /* 0x000ea8000c1e1900 */
[----:B------:R-:W2:Y:S04]  /*0f60*/  @!P2 LDS R29, [R25+0x100] ;  /* 0x00010000191da984 */ /* 0x000ea80000000800 */
[----:B------:R0:W-:Y:S01]  /*0f70*/  @!P3 STS [R25+0x80], R28 ;  /* 0x0000801c1900b388 */ /* 0x0001e20000000800 */
        /* <DEDUP_REMOVED lines=8> */
[----:B------:R-:W-:-:S04]  /*1000*/  IADD3 R29, PT, PT, R24, 0x80, RZ ;  /* 0x00000080181d7810 */ /* 0x000fc80007ffe0ff */
        /* <DEDUP_REMOVED lines=13> */
[----:B------:R-:W-:-:S02]  /*10e0*/  VIADD R26, R24, 0xc0 ;  /* 0x000000c0181a7836 */ /* 0x000fc40000000000 */
[----:B------:R-:W-:Y:S02]  /*10f0*/  VIADD R24, R24, 0xe0 ;  /* 0x000000e018187836 */ /* 0x000fe40000000000 */
[----:B------:R-:W-:Y:S01]  /*1100*/  @!P3 STS [R25+0x280], R27 ;  /* 0x0002801b1900b388 */ /* 0x000fe20000000800 */
[----:B------:R-:W-:Y:S02]  /*1110*/  ISETP.GE.U32.AND P2, PT, R26, UR6, PT ;  /* 0x000000061a007c0c */ /* 0x000fe4000bf46070 */
[----:B------:R-:W-:-:S11]  /*1120*/  ISETP.GE.U32.AND P3, PT, R24, UR6, PT ;  /* 0x0000000618007c0c */ /* 0x000fd6000bf66070 */
[----:B------:R-:W2:Y:S04]  /*1130*/  @!P2 LDG.E R24, desc[UR10][R20.64+0x300] ;  /* 0x0003000a1418a981 */ /* 0x000ea8000c1e1900 */
[----:B------:R-:W3:Y:S04]  /*1140*/  @!P3 LDG.E R26, desc[UR10][R20.64+0x380] ;  /* 0x0003800a141ab981 */ /* 0x000ee8000c1e1900 */
[----:B0-----:R-:W2:Y:S04]  /*1150*/  @!P2 LDG.E.CONSTANT R28, desc[UR10][R16.64] ;  /* 0x0000000a101ca981 */ /* 0x001ea8000c1e9900 */
[----:B------:R-:W2:Y:S04]  /*1160*/  @!P2 LDS R29, [R25+0x300] ;  /* 0x00030000191da984 */ /* 0x000ea80000000800 */
[----:B------:R-:W3:Y:S04]  /*1170*/  @!P3 LDG.E.CONSTANT R20, desc[UR10][R16.64] ;  /* 0x0000000a1014b981 */ /* 0x000ee8000c1e9900 */
[----:B------:R-:W3:Y:S01]  /*1180*/  @!P3 LDS R27, [R25+0x380] ;  /* 0x00038000191bb984 */ /* 0x000ee20000000800 */
[----:B------:R-:W-:-:S04]  /*1190*/  UIADD3 UR5, UPT, UPT, UR5, 0x8, URZ ;  /* 0x0000000805057890 */ /* 0x000fc8000fffe0ff */
[----:B------:R-:W-:Y:S02]  /*11a0*/  UISETP.NE.AND UP0, UPT, UR5, UR9, UPT ;  /* 0x000000090500728c */ /* 0x000fe4000bf05270 */
[----:B------:R-:W-:Y:S01]  /*11b0*/  UIADD3 UR4, UPT, UPT, UR4, 0x100, URZ ;  /* 0x0000010004047890 */ /* 0x000fe2000fffe0ff */
[----:B--2---:R-:W-:Y:S01]  /*11c0*/  @!P2 FFMA R24, R28, R24, R29 ;  /* 0x000000181c18a223 */ /* 0x004fe2000000001d */
[----:B---3--:R-:W-:-:S04]  /*11d0*/  @!P3 FFMA R26, R20, R26, R27 ;  /* 0x0000001a141ab223 */ /* 0x008fc8000000001b */
[----:B------:R0:W-:Y:S04]  /*11e0*/  @!P2 STS [R25+0x300], R24 ;  /* 0x000300181900a388 */ /* 0x0001e80000000800 */
[----:B------:R0:W-:Y:S01]  /*11f0*/  @!P3 STS [R25+0x380], R26 ;  /* 0x0003801a1900b388 */ /* 0x0001e20000000800 */
[----:B------:R-:W-:Y:S05]  /*1200*/  BRA.U UP0, `(.L_x_17) ;  /* 0xfffffff900f87547 */ /* 0x000fea000b83ffff */
.L_x_16:
[----:B------:R-:W-:-:S09]  /*1210*/  UISETP.NE.AND UP0, UPT, UR14, URZ, UPT ;  /* 0x000000ff0e00728c */ /* 0x000fd2000bf05270 */
[----:B------:R-:W-:Y:S05]  /*1220*/  BRA.U !UP0, `(.L_x_18) ;  /* 0x0000000508a47547 */ /* 0x000fea000b800000 */
[----:B------:R-:W-:Y:S02]  /*1230*/  UIADD3 UR5, UPT, UPT, UR14, -0x1, URZ ;  /* 0xffffffff0e057890 */ /* 0x000fe4000fffe0ff */
[----:B------:R-:W-:Y:S02]  /*1240*/  UISETP.NE.AND UP1, UPT, UR15, URZ, UPT ;  /* 0x000000ff0f00728c */ /* 0x000fe4000bf25270 */
[----:B------:R-:W-:-:S09]  /*1250*/  UISETP.GE.U32.AND UP0, UPT, UR5, 0x3, UPT ;  /* 0x000000030500788c */ /* 0x000fd2000bf06070 */
[----:B------:R-:W-:Y:S05]  /*1260*/  BRA.U !UP0, `(.L_x_19) ;  /* 0x0000000108b07547 */ /* 0x000fea000b800000 */
[----:B0-----:R-:W-:Y:S01]  /*1270*/  VIADD R24, R4, UR4 ;  /* 0x0000000404187c36 */ /* 0x001fe20008000000 */
[----:B------:R-:W0:Y:S04]  /*1280*/  LDCU.64 UR18, c[0x0][0x3b8] ;  /* 0x00007700ff1277ac */ /* 0x000e280008000a00 */
[----:B------:R-:W-:-:S13]  /*1290*/  ISETP.GE.U32.AND P2, PT, R24, UR6, PT ;  /* 0x0000000618007c0c */ /* 0x000fda000bf46070 */
[----:B------:R-:W-:-:S05]  /*12a0*/  @!P2 IADD3 R21, P3, PT, R24, R18, RZ ;  /* 0x000000121815a210 */ /* 0x000fca0007f7e0ff */
[----:B------:R-:W-:Y:S01]  /*12b0*/  @!P2 IMAD.X R26, RZ, RZ, R23, P3 ;  /* 0x000000ffff1aa224 */ /* 0x000fe200018e0617 */
[----:B0-----:R-:W-:-:S04]  /*12c0*/  @!P2 LEA R20, P3, R21, UR18, 0x2 ;  /* 0x000000121514ac11 */ /* 0x001fc8000f8610ff */
[----:B------:R-:W-:Y:S02]  /*12d0*/  @!P2 LEA.HI.X R21, R21, UR19, R26, 0x2, P3 ;  /* 0x000000131515ac11 */ /* 0x000fe400098f141a */
[----:B------:R-:W2:Y:S04]  /*12e0*/  @!P2 LDG.E.CONSTANT R26, desc[UR10][R16.64] ;  /* 0x0000000a101aa981 */ /* 0x000ea8000c1e9900 */
[----:B------:R-:W2:Y:S01]  /*12f0*/  @!P2 LDG.E R20, desc[UR10][R20.64] ;  /* 0x0000000a1414a981 */ /* 0x000ea2000c1e1900 */
[----:B------:R-:W0:Y:S01]  /*1300*/  S2UR UR7, SR_CgaCtaId ;  /* 0x00000000000779c3 */ /* 0x000e220000008800 */
[----:B------:R-:W-:Y:S02]  /*1310*/  UMOV UR5, 0x400 ;  /* 0x0000040000057882 */ /* 0x000fe40000000000 */
[----:B------:R-:W-:Y:S01]  /*1320*/  UIADD3 UR5, UPT, UPT, UR5, 0x10, URZ ;  /* 0x0000001005057890 */ /* 0x000fe2000fffe0ff */
[----:B------:R-:W-:-:S03]  /*1330*/  IMAD.IADD R25, R3, 0x1, R24 ;  /* 0x0000000103197824 */ /* 0x000fc600078e0218 */
[----:B0-----:R-:W-:-:S06]  /*1340*/  ULEA UR5, UR7, UR5, 0x18 ;  /* 0x0000000507057291 */ /* 0x001fcc000f8ec0ff */
[----:B------:R-:W-:-:S05]  /*1350*/  LEA R25, R25, UR5, 0x2 ;  /* 0x0000000519197c11 */ /* 0x000fca000f8e10ff */
[----:B------:R-:W2:Y:S02]  /*1360*/  @!P2 LDS R27, [R25] ;  /* 0x00000000191ba984 */ /* 0x000ea40000000800 */
[----:B--2---:R-:W-:Y:S01]  /*1370*/  @!P2 FFMA R26, R26, R20, R27 ;  /* 0x000000141a1aa223 */ /* 0x004fe2000000001b */
[----:B------:R-:W-:-:S04]  /*1380*/  IADD3 R27, P3, P4, R18, UR4, R4 ;  /* 0x00000004121b7c10 */ /* 0x000fc8000fc7e004 */
[----:B------:R-:W-:Y:S02]  /*1390*/  IADD3.X R28, PT, PT, R23, RZ, RZ, P3, P4 ;  /* 0x000000ff171c7210 */ /* 0x000fe40001fe84ff */
[----:B------:R-:W-:-:S04]  /*13a0*/  LEA R20, P3, R27, UR18, 0x2 ;  /* 0x000000121b147c11 */ /* 0x000fc8000f8610ff */
[----:B------:R-:W-:Y:S01]  /*13b0*/  LEA.HI.X R21, R27, UR19, R28, 0x2, P3 ;  /* 0x000000131b157c11 */ /* 0x000fe200098f141c */
        /* <DEDUP_REMOVED lines=8> */
[----:B------:R-:W-:Y:S02]  /*1440*/  ISETP.GE.U32.AND P2, PT, R27, UR6, PT ;  /* 0x000000061b007c0c */ /* 0x000fe4000bf46070 */
[----:B------:R-:W-:Y:S01]  /*1450*/  IADD3 R24, PT, PT, R24, 0x60, RZ ;  /* 0x0000006018187810 */ /* 0x000fe20007ffe0ff */
[----:B------:R1:W-:Y:S03]  /*1460*/  @!P3 STS [R25+0x80], R28 ;  /* 0x0000801c1900b388 */ /* 0x0003e60000000800 */
[----:B------:R-:W-:-:S07]  /*1470*/  ISETP.GE.U32.AND P3, PT, R24, UR6, PT ;  /* 0x0000000618007c0c */ /* 0x000fce000bf66070 */
[----:B0-----:R-:W2:Y:S04]  /*1480*/  @!P2 LDG.E.CONSTANT R26, desc[UR10][R16.64] ;  /* 0x0000000a101aa981 */ /* 0x001ea8000c1e9900 */
[----:B------:R-:W2:Y:S04]  /*1490*/  @!P2 LDG.E R24, desc[UR10][R20.64+0x100] ;  /* 0x0001000a1418a981 */ /* 0x000ea8000c1e1900 */
[----:B------:R-:W3:Y:S04]  /*14a0*/  @!P3 LDG.E R29, desc[UR10][R20.64+0x180] ;  /* 0x0001800a141db981 */ /* 0x000ee8000c1e1900 */
[----:B-1----:R-:W3:Y:S04]  /*14b0*/  @!P3 LDG.E.CONSTANT R28, desc[UR10][R16.64] ;  /* 0x0000000a101cb981 */ /* 0x002ee8000c1e9900 */
[----:B------:R-:W2:Y:S01]  /*14c0*/  @!P2 LDS R27, [R25+0x100] ;  /* 0x00010000191ba984 */ /* 0x000ea20000000800 */
[----:B------:R-:W-:Y:S01]  /*14d0*/  UIADD3 UR4, UPT, UPT, UR4, 0x80, URZ ;  /* 0x0000008004047890 */ /* 0x000fe2000fffe0ff */
[----:B--2---:R-:W-:-:S02]  /*14e0*/  @!P2 FFMA R24, R26, R24, R27 ;  /* 0x000000181a18a223 */ /* 0x004fc4000000001b */
[----:B------:R-:W3:Y:S04]  /*14f0*/  @!P3 LDS R26, [R25+0x180] ;  /* 0x00018000191ab984 */ /* 0x000ee80000000800 */
[----:B------:R1:W-:Y:S01]  /*1500*/  @!P2 STS [R25+0x100], R24 ;  /* 0x000100181900a388 */ /* 0x0003e20000000800 */
[----:B---3--:R-:W-:-:S05]  /*1510*/  @!P3 FFMA R26, R28, R29, R26 ;  /* 0x0000001d1c1ab223 */ /* 0x008fca000000001a */
[----:B------:R1:W-:Y:S02]  /*1520*/  @!P3 STS [R25+0x180], R26 ;  /* 0x0001801a1900b388 */ /* 0x0003e40000000800 */
.L_x_19:
[----:B------:R-:W-:Y:S05]  /*1530*/  BRA.U !UP1, `(.L_x_18) ;  /* 0x0000000109e07547 */ /* 0x000fea000b800000 */
[----:B------:R-:W-:Y:S02]  /*1540*/  UISETP.NE.AND UP0, UPT, UR16, URZ, UPT ;  /* 0x000000ff1000728c */ /* 0x000fe4000bf05270 */
[----:B------:R-:W-:-:S07]  /*1550*/  UISETP.NE.AND UP1, UPT, UR13, URZ, UPT ;  /* 0x000000ff0d00728c */ /* 0x000fce000bf25270 */
[----:B------:R-:W-:Y:S05]  /*1560*/  BRA.U !UP0, `(.L_x_20) ;  /* 0x00000001087c7547 */ /* 0x000fea000b800000 */
[----:B01----:R-:W-:-:S05]  /*1570*/  VIADD R24, R4, UR4 ;  /* 0x0000000404187c36 */ /* 0x003fca0008000000 */
[----:B------:R-:W-:-:S13]  /*1580*/  ISETP.GE.U32.AND P2, PT, R24, UR6, PT ;  /* 0x0000000618007c0c */ /* 0x000fda000bf46070 */
[----:B------:R-:W0:Y:S01]  /*1590*/  @!P2 LDC.64 R20, c[0x0][0x3b8] ;  /* 0x0000ee00ff14ab82 */ /* 0x000e220000000a00 */
[----:B------:R-:W-:-:S05]  /*15a0*/  @!P2 IADD3 R25, P3, PT, R24, R18, RZ ;  /* 0x000000121819a210 */ /* 0x000fca0007f7e0ff */
[----:B------:R-:W-:Y:S01]  /*15b0*/  @!P2 IMAD.X R26, RZ, RZ, R23, P3 ;  /* 0x000000ffff1aa224 */ /* 0x000fe200018e0617 */
[----:B0-----:R-:W-:-:S04]  /*15c0*/  @!P2 LEA R20, P4, R25, R20, 0x2 ;  /* 0x000000141914a211 */ /* 0x001fc800078810ff */
[----:B------:R-:W-:Y:S02]  /*15d0*/  @!P2 LEA.HI.X R21, R25, R21, R26, 0x2, P4 ;  /* 0x000000151915a211 */ /* 0x000fe400020f141a */
        /* <DEDUP_REMOVED lines=8> */
[----:B------:R-:W2:Y:S01]  /*1660*/  @!P2 LDS R27, [R25] ;  /* 0x00000000191ba984 */ /* 0x000ea20000000800 */
[----:B------:R-:W-:-:S05]  /*1670*/  VIADD R24, R24, 0x20 ;  /* 0x0000002018187836 */ /* 0x000fca0000000000 */
[----:B------:R-:W-:Y:S01]  /*1680*/  ISETP.GE.U32.AND P3, PT, R24, UR6, PT ;  /* 0x0000000618007c0c */ /* 0x000fe2000bf66070 */
[----:B--2---:R-:W-:-:S12]  /*1690*/  @!P2 FFMA R24, R26, R20, R27 ;  /* 0x000000141a18a223 */ /* 0x004fd8000000001b */
[----:B------:R-:W0:Y:S01]  /*16a0*/  @!P3 LDC.64 R20, c[0x0][0x3b8] ;  /* 0x0000ee00ff14bb82 */ /* 0x000e220000000a00 */
[----:B------:R-:W-:Y:S01]  /*16b0*/  @!P2 STS [R25], R24 ;  /* 0x000000181900a388 */ /* 0x000fe20000000800 */
[----:B------:R-:W-:-:S04]  /*16c0*/  @!P3 IADD3 R26, P2, P4, R18, UR4, R4 ;  /* 0x00000004121abc10 */ /* 0x000fc8000fc5e004 */
[----:B------:R-:W-:Y:S02]  /*16d0*/  @!P3 IADD3.X R27, PT, PT, R23, RZ, RZ, P2, P4 ;  /* 0x000000ff171bb210 */ /* 0x000fe400017e84ff */
[----:B0-----:R-:W-:-:S04]  /*16e0*/  @!P3 LEA R20, P5, R26, R20, 0x2 ;  /* 0x000000141a14b211 */ /* 0x001fc800078a10ff */
[----:B------:R-:W-:Y:S02]  /*16f0*/  @!P3 LEA.HI.X R21, R26, R21, R27, 0x2, P5 ;  /* 0x000000151a15b211 */ /* 0x000fe400028f141b */
[----:B------:R-:W2:Y:S04]  /*1700*/  @!P3 LDG.E.CONSTANT R26, desc[UR10][R16.64] ;  /* 0x0000000a101ab981 */ /* 0x000ea8000c1e9900 */
[----:B------:R-:W2:Y:S04]  /*1710*/  @!P3 LDG.E R20, desc[UR10][R20.64+0x80] ;  /* 0x0000800a1414b981 */ /* 0x000ea8000c1e1900 */
[----:B------:R-:W2:Y:S01]  /*1720*/  @!P3 LDS R27, [R25+0x80] ;  /* 0x00008000191bb984 */ /* 0x000ea20000000800 */
[----:B------:R-:W-:Y:S01]  /*1730*/  UIADD3 UR4, UPT, UPT, UR4, 0x40, URZ ;  /* 0x0000004004047890 */ /* 0x000fe2000fffe0ff */
[----:B--2---:R-:W-:-:S05]  /*1740*/  @!P3 FFMA R26, R26, R20, R27 ;  /* 0x000000141a1ab223 */ /* 0x004fca000000001b */
[----:B------:R2:W-:Y:S06]  /*1750*/  @!P3 STS [R25+0x80], R26 ;  /* 0x0000801a1900b388 */ /* 0x0005ec0000000800 */
.L_x_20:
[----:B------:R-:W-:Y:S05]  /*1760*/  BRA.U UP1, `(.L_x_18) ;  /* 0x0000000101547547 */ /* 0x000fea000b800000 */
[----:B------:R-:W-:Y:S01]  /*1770*/  VIADD R21, R4, UR4 ;  /* 0x0000000404157c36 */ /* 0x000fe20008000000 */
[----:B------:R-:W-:Y:S04]  /*1780*/  BSSY.RECONVERGENT B0, `(.L_x_18) ;  /* 0x0000013000007945 */ /* 0x000fe80003800200 */
[----:B------:R-:W-:-:S13]  /*1790*/  ISETP.GE.U32.AND P2, PT, R21, UR6, PT ;  /* 0x0000000615007c0c */ /* 0x000fda000bf46070 */
[----:B------:R-:W-:Y:S05]  /*17a0*/  @P2 BRA `(.L_x_21) ;  /* 0x0000000000402947 */ /* 0x000fea0003800000 */
[----:B------:R-:W3:Y:S01]  /*17b0*/  LDCU.64 UR4, c[0x0][0x3b8] ;  /* 0x00007700ff0477ac */ /* 0x000ee20008000a00 */
[----:B------:R-:W-:Y:S01]  /*17c0*/  IADD3 R19, P2, PT, R21, R18, RZ ;  /* 0x0000001215137210 */ /* 0x000fe20007f5e0ff */
[----:B------:R-:W4:Y:S04]  /*17d0*/  LDG.E.CONSTANT R16, desc[UR10][R16.64] ;  /* 0x0000000a10107981 */ /* 0x000f28000c1e9900 */
[----:B------:R-:W-:Y:S01]  /*17e0*/  IMAD.X R20, RZ, RZ, R23, P2 ;  /* 0x000000ffff147224 */ /* 0x000fe200010e0617 */
[----:B---3--:R-:W-:-:S04]  /*17f0*/  LEA R18, P2, R19, UR4, 0x2 ;  /* 0x0000000413127c11 */ /* 0x008fc8000f8410ff */
[----:B------:R-:W-:-:S05]  /*1800*/  LEA.HI.X R19, R19, UR5, R20, 0x2, P2 ;  /* 0x0000000513137c11 */ /* 0x000fca00090f1414 */
[----:B------:R-:W4:Y:S01]  /*1810*/  LDG.E R18, desc[UR10][R18.64] ;  /* 0x0000000a12127981 */ /* 0x000f22000c1e1900 */
[----:B------:R-:W3:Y:S01]  /*1820*/  S2UR UR5, SR_CgaCtaId ;  /* 0x00000000000579c3 */ /* 0x000ee20000008800 */
[----:B------:R-:W-:Y:S02]  /*1830*/  UMOV UR4, 0x400 ;  /* 0x0000040000047882 */ /* 0x000fe40000000000 */
[----:B------:R-:W-:Y:S01]  /*1840*/  UIADD3 UR4, UPT, UPT, UR4, 0x10, URZ ;  /* 0x0000001004047890 */ /* 0x000fe2000fffe0ff */
[----:B------:R-:W-:-:S03]  /*1850*/  IMAD.IADD R20, R3, 0x1, R21 ;  /* 0x0000000103147824 */ /* 0x000fc600078e0215 */
[----:B---3--:R-:W-:-:S06]  /*1860*/  ULEA UR4, UR5, UR4, 0x18 ;  /* 0x0000000405047291 */ /* 0x008fcc000f8ec0ff */
[----:B------:R-:W-:-:S05]  /*1870*/  LEA R20, R20, UR4, 0x2 ;  /* 0x0000000414147c11 */ /* 0x000fca000f8e10ff */
[----:B------:R-:W4:Y:S02]  /*1880*/  LDS R21, [R20] ;  /* 0x0000000014157984 */ /* 0x000f240000000800 */
[----:B----4-:R-:W-:-:S05]  /*1890*/  FFMA R21, R16, R18, R21 ;  /* 0x0000001210157223 */ /* 0x010fca0000000015 */
[----:B------:R3:W-:Y:S02]  /*18a0*/  STS [R20], R21 ;  /* 0x0000001514007388 */ /* 0x0007e40000000800 */
.L_x_21:
[----:B------:R-:W-:Y:S05]  /*18b0*/  BSYNC.RECONVERGENT B0 ;  /* 0x0000000000007941 */ /* 0x000fea0003800200 */
.L_x_18:
[----:B------:R-:W-:Y:S05]  /*18c0*/  @!P1 BRA `(.L_x_22) ;  /* 0xfffffff000e09947 */ /* 0x000fea000383ffff */
.L_x_15:
[----:B------:R-:W4:Y:S02]  /*18d0*/  LDC R15, c[0x0][0x3c8] ;  /* 0x0000f200ff0f7b82 */ /* 0x000f240000000800 */
[----:B----4-:R-:W-:-:S13]  /*18e0*/  ISETP.EQ.OR P0, PT, R15, RZ, !P0 ;  /* 0x000000ff0f00720c */ /* 0x010fda0004702670 */
[----:B------:R-:W-:Y:S05]  /*18f0*/  @P0 BRA `(.L_x_23) ;  /* 0xffffffe800740947 */ /* 0x000fea000383ffff */
[-C--:B-----5:R-:W-:Y:S01]  /*1900*/  IMAD R5, R13, R15.reuse, RZ ;  /* 0x0000000f0d057224 */ /* 0x0a0fe200078e02ff */
[----:B------:R-:W-:Y:S01]  /*1910*/  UMOV UR4, URZ ;  /* 0x000000ff00047c82 */ /* 0x000fe20008000000 */
[----:B------:R-:W-:-:S04]  /*1920*/  IMAD.WIDE.U32 R14, R12, R15, RZ ;  /* 0x0000000f0c0e7225 */ /* 0x000fc800078e00ff */
[----:B------:R-:W-:-:S07]  /*1930*/  IMAD.IADD R5, R15, 0x1, R5 ;  /* 0x000000010f057824 */ /* 0x000fce00078e0205 */
.L_x_71:
[----:B------:R-:W4:Y:S01]  /*1940*/  LDC.64 R18, c[0x0][0x3b0] ;  /* 0x0000ec00ff127b82 */ /* 0x000f220000000a00 */
[----:B------:R-:W5:Y:S01]  /*1950*/  LDCU UR7, c[0x0][0x3d0] ;  /* 0x00007a00ff0777ac */ /* 0x000f620008000800 */
[----:B------:R-:W-:Y:S01]  /*1960*/  IADD3 R13, P0, PT, R14, UR4, RZ ;  /* 0x000000040e0d7c10 */ /* 0x000fe2000ff1e0ff */
[----:B------:R-:W0:Y:S03]  /*1970*/  LDCU UR5, c[0x0][0x3c8] ;  /* 0x00007900ff0577ac */ /* 0x000e260008000800 */
[----:B------:R-:W-:Y:S01]  /*1980*/  IADD3.X R16, PT, PT, RZ, R5, RZ, P0, !PT ;  /* 0x00000005ff107210 */ /* 0x000fe200007fe4ff */
[----:B------:R-:W-:Y:S02]  /*1990*/  UISETP.GE.U32.AND UP1, UPT, UR12, 0xe0, UPT ;  /* 0x000000e00c00788c */ /* 0x000fe4000bf26070 */
[----:B-----5:R-:W-:Y:S02]  /*19a0*/  UIADD3 UR7, UPT, UPT, UR4, UR7, URZ ;  /* 0x0000000704077290 */ /* 0x020fe4000fffe0ff */
[----:B------:R-:W-:Y:S01]  /*19b0*/  UIADD3 UR4, UPT, UPT, UR4, 0x1, URZ ;  /* 0x0000000104047890 */ /* 0x000fe2000fffe0ff */
[----:B----4-:R-:W-:-:S03]  /*19c0*/  LEA R12, P0, R13, R18, 0x2 ;  /* 0x000000120d0c7211 */ /* 0x010fc600078010ff */
[----:B0-----:R-:W-:Y:S01]  /*19d0*/  UISETP.NE.AND UP0, UPT, UR4, UR5, UPT ;  /* 0x000000050400728c */ /* 0x001fe2000bf05270 */
[----:B------:R-:W-:Y:S02]  /*19e0*/  LEA.HI.X R13, R13, R19, R16, 0x2, P0 ;  /* 0x000000130d0d7211 */ /* 0x000fe400000f1410 */
[----:B------:R-:W-:Y:S01]  /*19f0*/  UMOV UR5, URZ ;  /* 0x000000ff00057c82 */ /* 0x000fe20008000000 */
[----:B------:R-:W-:Y:S07]  /*1a00*/  BRA.U !UP1, `(.L_x_24) ;  /* 0x0000000509bc7547 */ /* 0x000fee000b800000 */
[----:B------:R-:W0:Y:S01]  /*1a10*/  S2UR UR6, SR_CgaCtaId ;  /* 0x00000000000679c3 */ /* 0x000e220000008800 */
[----:B------:R-:W-:Y:S02]  /*1a20*/  UMOV UR5, 0x400 ;  /* 0x0000040000057882 */ /* 0x000fe40000000000 */
[----:B------:R-:W-:-:S04]  /*1a30*/  UIADD3 UR5, UPT, UPT, UR5, 0x10, URZ ;  /* 0x0000001005057890 */ /* 0x000fc8000fffe0ff */
[----:B0-----:R-:W-:-:S03]  /*1a40*/  ULEA UR8, UR6, UR5, 0x18 ;  /* 0x0000000506087291 */ /* 0x001fc6000f8ec0ff */
[----:B------:R-:W-:Y:S01]  /*1a50*/  UMOV UR5, URZ ;  /* 0x000000ff00057c82 */ /* 0x000fe20008000000 */
[----:B------:R-:W-:-:S08]  /*1a60*/  UMOV UR6, URZ ;  /* 0x000000ff00067c82 */ /* 0x000fd00008000000 */
.L_x_49:
[----:B------:R-:W0:Y:S01]  /*1a70*/  LDC R18, c[0x0][0x3cc] ;  /* 0x0000f300ff127b82 */ /* 0x000e220000000800 */
[----:B-12---:R-:W-:Y:S01]  /*1a80*/  VIADD R25, R4, UR5 ;  /* 0x0000000504197c36 */ /* 0x006fe20008000000 */
[----:B------:R-:W-:Y:S01]  /*1a90*/  UIADD3 UR6, UPT, UPT, UR6, 0x8, URZ ;  /* 0x0000000806067890 */ /* 0x000fe2000fffe0ff */
[----:B------:R-:W-:Y:S02]  /*1aa0*/  BSSY.RECONVERGENT B0, `(.L_x_25) ;  /* 0x000001b000007945 */ /* 0x000fe40003800200 */
[C---:B------:R-:W-:Y:S02]  /*1ab0*/  VIADD R17, R25.reuse, 0x20 ;  /* 0x0000002019117836 */ /* 0x040fe40000000000 */
[C---:B------:R-:W-:Y:S02]  /*1ac0*/  VIADD R19, R25.reuse, 0x40 ;  /* 0x0000004019137836 */ /* 0x040fe40000000000 */
[C---:B------:R-:W-:Y:S02]  /*1ad0*/  VIADD R23, R25.reuse, 0xc0 ;  /* 0x000000c019177836 */ /* 0x040fe40000000000 */
[----:B---3--:R-:W-:-:S02]  /*1ae0*/  VIADD R21, R25, 0x60 ;  /* 0x0000006019157836 */ /* 0x008fc40000000000 */
[----:B------:R-:W-:-:S05]  /*1af0*/  IMAD.IADD R16, R3, 0x1, R25 ;  /* 0x0000000103107824 */ /* 0x000fca00078e0219 */
[----:B------:R-:W-:Y:S02]  /*1b00*/  LEA R16, R16, UR8, 0x2 ;  /* 0x0000000810107c11 */ /* 0x000fe4000f8e10ff */
[-C--:B0-----:R-:W-:Y:S02]  /*1b10*/  ISETP.GE.U32.AND P6, PT, R25, R18.reuse, PT ;  /* 0x000000121900720c */ /* 0x081fe40003fc6070 */
[-C--:B------:R-:W-:Y:S01]  /*1b20*/  ISETP.GE.U32.AND P0, PT, R17, R18.reuse, PT ;  /* 0x000000121100720c */ /* 0x080fe20003f06070 */
[----:B------:R-:W-:Y:S01]  /*1b30*/  VIADD R17, R25, 0x80 ;  /* 0x0000008019117836 */ /* 0x000fe20000000000 */
[-C--:B------:R-:W-:Y:S01]  /*1b40*/  ISETP.GE.U32.AND P1, PT, R19, R18.reuse, PT ;  /* 0x000000121300720c */ /* 0x080fe20003f26070 */
[----:B------:R-:W-:Y:S01]  /*1b50*/  VIADD R19, R25, 0xa0 ;  /* 0x000000a019137836 */ /* 0x000fe20000000000 */
[-C--:B------:R-:W-:Y:S02]  /*1b60*/  ISETP.GE.U32.AND P5, PT, R23, R18.reuse, PT ;  /* 0x000000121700720c */ /* 0x080fe40003fa6070 */
[-C--:B------:R-:W-:Y:S01]  /*1b70*/  ISETP.GE.U32.AND P3, PT, R17, R18.reuse, PT ;  /* 0x000000121100720c */ /* 0x080fe20003f66070 */
[----:B------:R-:W-:Y:S01]  /*1b80*/  IMAD R17, R18, UR7, R25 ;  /* 0x0000000712117c24 */ /* 0x000fe2000f8e0219 */
[----:B------:R-:W-:-:S02]  /*1b90*/  ISETP.GE.U32.AND P2, PT, R21, R18, PT ;  /* 0x000000121500720c */ /* 0x000fc40003f46070 */
[----:B------:R-:W-:Y:S02]  /*1ba0*/  ISETP.GE.U32.AND P4, PT, R19, R18, PT ;  /* 0x000000121300720c */ /* 0x000fe40003f86070 */
[----:B------:R-:W-:Y:S02]  /*1bb0*/  IADD3 R23, PT, PT, R25, 0xe0, RZ ;  /* 0x000000e019177810 */ /* 0x000fe40007ffe0ff */
[----:B------:R-:W-:Y:S01]  /*1bc0*/  LEA R17, R17, UR8, 0x2 ;  /* 0x0000000811117c11 */ /* 0x000fe2000f8e10ff */
[----:B------:R-:W-:Y:S08]  /*1bd0*/  @P6 BRA `(.L_x_26) ;  /* 0x00000000001c6947 */ /* 0x000ff00003800000 */
[----:B------:R-:W2:Y:S04]  /*1be0*/  LDG.E R20, desc[UR10][R12.64] ;  /* 0x0000000a0c147981 */ /* 0x000ea8000c1e1900 */
[----:B------:R-:W2:Y:S02]  /*1bf0*/  LDS R19, [R16] ;  /* 0x0000000010137984 */ /* 0x000ea40000000800 */
[----:B--2---:R-:W-:-:S07]  /*1c00*/  FMUL R19, R19, R20 ;  /* 0x0000001413137220 */ /* 0x004fce0000400000 */
.L_x_27:
[----:B------:R-:W0:Y:S02]  /*1c10*/  LDS R20, [R17] ;  /* 0x0000000011147984 */ /* 0x000e240000000800 */
[----:B0-----:R-:W-:-:S05]  /*1c20*/  FADD R21, R19, R20 ;  /* 0x0000001413157221 */ /* 0x001fca0000000000 */
[----:B------:R-:W0:Y:S02]  /*1c30*/  ATOMS.CAST.SPIN P6, [R17], R20, R21 ;  /* 0x000000141100758d */ /* 0x000e2400018c0015 */
[----:B0-----:R-:W-:Y:S05]  /*1c40*/  @!P6 BRA `(.L_x_27) ;  /* 0xfffffffc00f0e947 */ /* 0x001fea000383ffff */
.L_x_26:
[----:B------:R-:W-:Y:S05]  /*1c50*/  BSYNC.RECONVERGENT B0 ;  /* 0x0000000000007941 */ /* 0x000fea0003800200 */
.L_x_25:
[----:B------:R-:W-:Y:S01]  /*1c60*/  UISETP.NE.AND UP1, UPT, UR6, UR9, UPT ;  /* 0x000000090600728c */ /* 0x000fe2000bf25270 */
[----:B------:R-:W-:Y:S01]  /*1c70*/  BSSY.RECONVERGENT B0, `(.L_x_28) ;  /* 0x000000a000007945 */ /* 0x000fe20003800200 */
[----:B------:R-:W-:-:S03]  /*1c80*/  ISETP.GE.U32.AND P6, PT, R23, R18, PT ;  /* 0x000000121700720c */ /* 0x000fc60003fc6070 */
[----:B------:R-:W-:Y:S10]  /*1c90*/  @P0 BRA `(.L_x_29) ;  /* 0x00000000001c0947 */ /* 0x000ff40003800000 */
[----:B------:R-:W2:Y:S04]  /*1ca0*/  LDG.E R19, desc[UR10][R12.64] ;  /* 0x0000000a0c137981 */ /* 0x000ea8000c1e1900 */
[----:B------:R-:W2:Y:S02]  /*1cb0*/  LDS R18, [R16+0x80] ;  /* 0x0000800010127984 */ /* 0x000ea40000000800 */
[----:B--2---:R-:W-:-:S07]  /*1cc0*/  FMUL R21, R18, R19 ;  /* 0x0000001312157220 */ /* 0x004fce0000400000 */
.L_x_30:
[----:B------:R-:W0:Y:S02]  /*1cd0*/  LDS R18, [R17+0x80] ;  /* 0x0000800011127984 */ /* 0x000e240000000800 */
[----:B0-----:R-:W-:-:S05]  /*1ce0*/  FADD R19, R21, R18 ;  /* 0x0000001215137221 */ /* 0x001fca0000000000 */
[----:B------:R-:W0:Y:S02]  /*1cf0*/  ATOMS.CAST.SPIN P0, [R17+0x80], R18, R19 ;  /* 0x000080121100758d */ /* 0x000e240001800013 */
[----:B0-----:R-:W-:Y:S05]  /*1d00*/  @!P0 BRA `(.L_x_30) ;  /* 0xfffffffc00f08947 */ /* 0x001fea000383ffff */
.L_x_29:
[----:B------:R-:W-:Y:S05]  /*1d10*/  BSYNC.RECONVERGENT B0 ;  /* 0x0000000000007941 */ /* 0x000fea0003800200 */
.L_x_28:
[----:B------:R-:W-:Y:S04]  /*1d20*/  BSSY.RECONVERGENT B0, `(.L_x_31) ;  /* 0x0000009000007945 */ /* 0x000fe80003800200 */
[----:B------:R-:W-:Y:S05]  /*1d30*/  @P1 BRA `(.L_x_32) ;  /* 0x00000000001c1947 */ /* 0x000fea0003800000 */
[----:B------:R-:W2:Y:S04]  /*1d40*/  LDG.E R19, desc[UR10][R12.64] ;  /* 0x0000000a0c137981 */ /* 0x000ea8000c1e1900 */
[----:B------:R-:W2:Y:S02]  /*1d50*/  LDS R18, [R16+0x100] ;  /* 0x0001000010127984 */ /* 0x000ea40000000800 */
[----:B--2---:R-:W-:-:S07]  /*1d60*/  FMUL R21, R18, R19 ;  /* 0x0000001312157220 */ /* 0x004fce0000400000 */
.L_x_33:
[----:B------:R-:W0:Y:S02]  /*1d70*/  LDS R18, [R17+0x100] ;  /* 0x0001000011127984 */ /* 0x000e240000000800 */
[----:B0-----:R-:W-:-:S05]  /*1d80*/  FADD R19, R21, R18 ;  /* 0x0000001215137221 */ /* 0x001fca0000000000 */
[----:B------:R-:W0:Y:S02]  /*1d90*/  ATOMS.CAST.SPIN P0, [R17+0x100], R18, R19 ;  /* 0x000100121100758d */ /* 0x000e240001800013 */
[----:B0-----:R-:W-:Y:S05]  /*1da0*/  @!P0 BRA `(.L_x_33) ;  /* 0xfffffffc00f08947 */ /* 0x001fea000383ffff */
.L_x_32:
[----:B------:R-:W-:Y:S05]  /*1db0*/  BSYNC.RECONVERGENT B0 ;  /* 0x0000000000007941 */ /* 0x000fea0003800200 */
.L_x_31:
[----:B------:R-:W-:Y:S04]  /*1dc0*/  BSSY.RECONVERGENT B0, `(.L_x_34) ;  /* 0x0000009000007945 */ /* 0x000fe80003800200 */
[----:B------:R-:W-:Y:S05]  /*1dd0*/  @P2 BRA `(.L_x_35) ;  /* 0x00000000001c2947 */ /* 0x000fea0003800000 */
[----:B------:R-:W2:Y:S04]  /*1de0*/  LDG.E R19, desc[UR10][R12.64] ;  /* 0x0000000a0c137981 */ /* 0x000ea8000c1e1900 */
[----:B------:R-:W2:Y:S02]  /*1df0*/  LDS R18, [R16+0x180] ;  /* 0x0001800010127984 */ /* 0x000ea40000000800 */
[----:B--2---:R-:W-:-:S07]  /*1e00*/  FMUL R21, R18, R19 ;  /* 0x0000001312157220 */ /* 0x004fce0000400000 */
.L_x_36:
[----:B------:R-:W0:Y:S02]  /*1e10*/  LDS R18, [R17+0x180] ;  /* 0x0001800011127984 */ /* 0x000e240000000800 */
[----:B0-----:R-:W-:-:S05]  /*1e20*/  FADD R19, R21, R18 ;  /* 0x0000001215137221 */ /* 0x001fca0000000000 */
[----:B------:R-:W0:Y:S02]  /*1e30*/  ATOMS.CAST.SPIN P0, [R17+0x180], R18, R19 ;  /* 0x000180121100758d */ /* 0x000e240001800013 */
[----:B0-----:R-:W-:Y:S05]  /*1e40*/  @!P0 BRA `(.L_x_36) ;  /* 0xfffffffc00f08947 */ /* 0x001fea000383ffff */
.L_x_35:
[----:B------:R-:W-:Y:S05]  /*1e50*/  BSYNC.RECONVERGENT B0 ;  /* 0x0000000000007941 */ /* 0x000fea0003800200 */
.L_x_34:
[----:B------:R-:W-:Y:S04]  /*1e60*/  BSSY.RECONVERGENT B0, `(.L_x_37) ;  /* 0x0000009000007945 */ /* 0x000fe80003800200 */
[----:B------:R-:W-:Y:S05]  /*1e70*/  @P3 BRA `(.L_x_38) ;  /* 0x00000000001c3947 */ /* 0x000fea0003800000 */
[----:B------:R-:W2:Y:S04]  /*1e80*/  LDG.E R19, desc[UR10][R12.64] ;  /* 0x0000000a0c137981 */ /* 0x000ea8000c1e1900 */
[----:B------:R-:W2:Y:S02]  /*1e90*/  LDS R18, [R16+0x200] ;  /* 0x0002000010127984 */ /* 0x000ea40000000800 */
[----:B--2---:R-:W-:-:S07]  /*1ea0*/  FMUL R21, R18, R19 ;  /* 0x0000001312157220 */ /* 0x004fce0000400000 */
.L_x_39:
[----:B------:R-:W0:Y:S02]  /*1eb0*/  LDS R18, [R17+0x200] ;  /* 0x0002000011127984 */ /* 0x000e240000000800 */
[----:B0-----:R-:W-:-:S05]  /*1ec0*/  FADD R19, R21, R18 ;  /* 0x0000001215137221 */ /* 0x001fca0000000000 */
[----:B------:R-:W0:Y:S02]  /*1ed0*/  ATOMS.CAST.SPIN P0, [R17+0x200], R18, R19 ;  /* 0x000200121100758d */ /* 0x000e240001800013 */
[----:B0-----:R-:W-:Y:S05]  /*1ee0*/  @!P0 BRA `(.L_x_39) ;  /* 0xfffffffc00f08947 */ /* 0x001fea000383ffff */
.L_x_38:
[----:B------:R-:W-:Y:S05]  /*1ef0*/  BSYNC.RECONVERGENT B0 ;  /* 0x0000000000007941 */ /* 0x000fea0003800200 */
.L_x_37:
[----:B------:R-:W-:Y:S04]  /*1f00*/  BSSY.RECONVERGENT B0, `(.L_x_40) ;  /* 0x0000009000007945 */ /* 0x000fe80003800200 */
[----:B------:R-:W-:Y:S05]  /*1f10*/  @P4 BRA `(.L_x_41) ;  /* 0x00000000001c4947 */ /* 0x000fea0003800000 */
[----:B------:R-:W2:Y:S04]  /*1f20*/  LDG.E R19, desc[UR10][R12.64] ;  /* 0x0000000a0c137981 */ /* 0x000ea8000c1e1900 */
[----:B------:R-:W2:Y:S02]  /*1f30*/  LDS R18, [R16+0x280] ;  /* 0x0002800010127984 */ /* 0x000ea40000000800 */
[----:B--2---:R-:W-:-:S07]  /*1f40*/  FMUL R21, R18, R19 ;  /* 0x0000001312157220 */ /* 0x004fce0000400000 */
.L_x_42:
[----:B------:R-:W0:Y:S02]  /*1f50*/  LDS R18, [R17+0x280] ;  /* 0x0002800011127984 */ /* 0x000e240000000800 */
[----:B0-----:R-:W-:-:S05]  /*1f60*/  FADD R19, R21, R18 ;  /* 0x0000001215137221 */ /* 0x001fca0000000000 */
[----:B------:R-:W0:Y:S02]  /*1f70*/  ATOMS.CAST.SPIN P0, [R17+0x280], R18, R19 ;  /* 0x000280121100758d */ /* 0x000e240001800013 */
[----:B0-----:R-:W-:Y:S05]  /*1f80*/  @!P0 BRA `(.L_x_42) ;  /* 0xfffffffc00f08947 */ /* 0x001fea000383ffff */
.L_x_41:
[----:B------:R-:W-:Y:S05]  /*1f90*/  BSYNC.RECONVERGENT B0 ;  /* 0x0000000000007941 */ /* 0x000fea0003800200 */
.L_x_40:
[----:B------:R-:W-:Y:S04]  /*1fa0*/  BSSY.RECONVERGENT B0, `(.L_x_43) ;  /* 0x0000009000007945 */ /* 0x000fe80003800200 */
[----:B------:R-:W-:Y:S05]  /*1fb0*/  @P5 BRA `(.L_x_44) ;  /* 0x00000000001c5947 */ /* 0x000fea0003800000 */
[----:B------:R-:W2:Y:S04]  /*1fc0*/  LDG.E R19, desc[UR10][R12.64] ;  /* 0x0000000a0c137981 */ /* 0x000ea8000c1e1900 */
[----:B------:R-:W2:Y:S02]  /*1fd0*/  LDS R18, [R16+0x300] ;  /* 0x0003000010127984 */ /* 0x000ea40000000800 */
[----:B--2---:R-:W-:-:S07]  /*1fe0*/  FMUL R21, R18, R19 ;  /* 0x0000001312157220 */ /* 0x004fce0000400000 */
.L_x_45:
[----:B------:R-:W0:Y:S02]  /*1ff0*/  LDS R18, [R17+0x300] ;  /* 0x0003000011127984 */ /* 0x000e240000000800 */
[----:B0-----:R-:W-:-:S05]  /*2000*/  FADD R19, R21, R18 ;  /* 0x0000001215137221 */ /* 0x001fca0000000000 */
[----:B------:R-:W0:Y:S02]  /*2010*/  ATOMS.CAST.SPIN P0, [R17+0x300], R18, R19 ;  /* 0x000300121100758d */ /* 0x000e240001800013 */
[----:B0-----:R-:W-:Y:S05]  /*2020*/  @!P0 BRA `(.L_x_45) ;  /* 0xfffffffc00f08947 */ /* 0x001fea000383ffff */
.L_x_44:
[----:B------:R-:W-:Y:S05]  /*2030*/  BSYNC.RECONVERGENT B0 ;  /* 0x0000000000007941 */ /* 0x000fea0003800200 */
.L_x_43:
[----:B------:R-:W-:Y:S04]  /*2040*/  BSSY.RECONVERGENT B0, `(.L_x_46) ;  /* 0x0000009000007945 */ /* 0x000fe80003800200 */
[----:B------:R-:W-:Y:S05]  /*2050*/  @P6 BRA `(.L_x_47) ;  /* 0x00000000001c6947 */ /* 0x000fea0003800000 */
[----:B------:R-:W2:Y:S04]  /*2060*/  LDG.E R19, desc[UR10][R12.64] ;  /* 0x0000000a0c137981 */ /* 0x000ea8000c1e1900 */
[----:B------:R-:W2:Y:S02]  /*2070*/  LDS R16, [R16+0x380] ;  /* 0x0003800010107984 */ /* 0x000ea40000000800 */
[----:B--2---:R-:W-:-:S07]  /*2080*/  FMUL R21, R16, R19 ;  /* 0x0000001310157220 */ /* 0x004fce0000400000 */
.L_x_48:
[----:B------:R-:W0:Y:S02]  /*2090*/  LDS R18, [R17+0x380] ;  /* 0x0003800011127984 */ /* 0x000e240000000800 */
[----:B0-----:R-:W-:-:S05]  /*20a0*/  FADD R19, R21, R18 ;  /* 0x0000001215137221 */ /* 0x001fca0000000000 */
[----:B------:R-:W0:Y:S02]  /*20b0*/  ATOMS.CAST.SPIN P0, [R17+0x380], R18, R19 ;  /* 0x000380121100758d */ /* 0x000e240001800013 */
[----:B0-----:R-:W-:Y:S05]  /*20c0*/  @!P0 BRA `(.L_x_48) ;  /* 0xfffffffc00f08947 */ /* 0x001fea000383ffff */
.L_x_47:
[----:B------:R-:W-:Y:S05]  /*20d0*/  BSYNC.RECONVERGENT B0 ;  /* 0x0000000000007941 */ /* 0x000fea0003800200 */
.L_x_46:
[----:B------:R-:W-:Y:S01]  /*20e0*/  UIADD3 UR5, UPT, UPT, UR5, 0x100, URZ ;  /* 0x0000010005057890 */ /* 0x000fe2000fffe0ff */
[----:B------:R-:W-:Y:S11]  /*20f0*/  BRA.U UP1, `(.L_x_49) ;  /* 0xfffffff9015c7547 */ /* 0x000ff6000b83ffff */
.L_x_24:
[----:B------:R-:W-:-:S09]  /*2100*/  UISETP.NE.AND UP1, UPT, UR14, URZ, UPT ;  /* 0x000000ff0e00728c */ /* 0x000fd2000bf25270 */
[----:B------:R-:W-:Y:S05]  /*2110*/  BRA.U !UP1, `(.L_x_50) ;  /* 0x0000000509e87547 */ /* 0x000fea000b800000 */
[----:B------:R-:W-:-:S04]  /*2120*/  UIADD3 UR6, UPT, UPT, UR14, -0x1, URZ ;  /* 0xffffffff0e067890 */ /* 0x000fc8000fffe0ff */
[----:B------:R-:W-:-:S09]  /*2130*/  UISETP.GE.U32.AND UP1, UPT, UR6, 0x3, UPT ;  /* 0x000000030600788c */ /* 0x000fd2000bf26070 */
[----:B------:R-:W-:Y:S05]  /*2140*/  BRA.U !UP1, `(.L_x_51) ;  /* 0x0000000109e87547 */ /* 0x000fea000b800000 */
[----:B------:R-:W0:Y:S01]  /*2150*/  LDC R19, c[0x0][0x3cc] ;  /* 0x0000f300ff137b82 */ /* 0x000e220000000800 */
[----:B------:R-:W-:Y:S01]  /*2160*/  VIADD R18, R4, UR5 ;  /* 0x0000000504127c36 */ /* 0x000fe20008000000 */
[----:B------:R-:W-:Y:S01]  /*2170*/  UMOV UR6, 0x400 ;  /* 0x0000040000067882 */ /* 0x000fe20000000000 */
[----:B------:R-:W-:Y:S01]  /*2180*/  UIADD3 UR5, UPT, UPT, UR5, 0x80, URZ ;  /* 0x0000008005057890 */ /* 0x000fe2000fffe0ff */
[----:B------:R-:W-:Y:S01]  /*2190*/  BSSY.RECONVERGENT B0, `(.L_x_52) ;  /* 0x0000017000007945 */ /* 0x000fe20003800200 */
[C---:B------:R-:W-:Y:S01]  /*21a0*/  VIADD R16, R18.reuse, 0x20 ;  /* 0x0000002012107836 */ /* 0x040fe20000000000 */
[----:B------:R-:W-:Y:S01]  /*21b0*/  UIADD3 UR6, UPT, UPT, UR6, 0x10, URZ ;  /* 0x0000001006067890 */ /* 0x000fe2000fffe0ff */
[----:B------:R-:W-:Y:S01]  /*21c0*/  VIADD R17, R18, 0x40 ;  /* 0x0000004012117836 */ /* 0x000fe20000000000 */
[----:B------:R-:W4:Y:S02]  /*21d0*/  S2UR UR8, SR_CgaCtaId ;  /* 0x00000000000879c3 */ /* 0x000f240000008800 */
[-C--:B0-----:R-:W-:Y:S01]  /*21e0*/  ISETP.GE.U32.AND P1, PT, R16, R19.reuse, PT ;  /* 0x000000131000720c */ /* 0x081fe20003f26070 */
[C---:B------:R-:W-:Y:S01]  /*21f0*/  VIADD R16, R18.reuse, 0x60 ;  /* 0x0000006012107836 */ /* 0x040fe20000000000 */
[----:B------:R-:W-:-:S02]  /*2200*/  ISETP.GE.U32.AND P0, PT, R18, R19, PT ;  /* 0x000000131200720c */ /* 0x000fc40003f06070 */
[-C--:B------:R-:W-:Y:S01]  /*2210*/  ISETP.GE.U32.AND P2, PT, R17, R19.reuse, PT ;  /* 0x000000131100720c */ /* 0x080fe20003f46070 */
[--C-:B------:R-:W-:Y:S01]  /*2220*/  IMAD R17, R19, UR7, R18.reuse ;  /* 0x0000000713117c24 */ /* 0x100fe2000f8e0212 */
[----:B------:R-:W-:Y:S01]  /*2230*/  ISETP.GE.U32.AND P3, PT, R16, R19, PT ;  /* 0x000000131000720c */ /* 0x000fe20003f66070 */
[----:B------:R-:W-:Y:S01]  /*2240*/  IMAD.IADD R16, R3, 0x1, R18 ;  /* 0x0000000103107824 */ /* 0x000fe200078e0212 */
[----:B----4-:R-:W-:-:S06]  /*2250*/  ULEA UR6, UR8, UR6, 0x18 ;  /* 0x0000000608067291 */ /* 0x010fcc000f8ec0ff */
[----:B------:R-:W-:Y:S02]  /*2260*/  LEA R16, R16, UR6, 0x2 ;  /* 0x0000000610107c11 */ /* 0x000fe4000f8e10ff */
[----:B------:R-:W-:Y:S01]  /*2270*/  LEA R17, R17, UR6, 0x2 ;  /* 0x0000000611117c11 */ /* 0x000fe2000f8e10ff */
[----:B------:R-:W-:Y:S06]  /*2280*/  @P0 BRA `(.L_x_53) ;  /* 0x00000000001c0947 */ /* 0x000fec0003800000 */
[----:B------:R-:W3:Y:S04]  /*2290*/  LDG.E R19, desc[UR10][R12.64] ;  /* 0x0000000a0c137981 */ /* 0x000ee8000c1e1900 */
[----:B------:R-:W3:Y:S02]  /*22a0*/  LDS R18, [R16] ;  /* 0x0000000010127984 */ /* 0x000ee40000000800 */
[----:B---3--:R-:W-:-:S07]  /*22b0*/  FMUL R21, R18, R19 ;  /* 0x0000001312157220 */ /* 0x008fce0000400000 */
.L_x_54:
[----:B------:R-:W0:Y:S02]  /*22c0*/  LDS R18, [R17] ;  /* 0x0000000011127984 */ /* 0x000e240000000800 */
[----:B0-----:R-:W-:-:S05]  /*22d0*/  FADD R19, R21, R18 ;  /* 0x0000001215137221 */ /* 0x001fca0000000000 */
[----:B------:R-:W0:Y:S02]  /*22e0*/  ATOMS.CAST.SPIN P0, [R17], R18, R19 ;  /* 0x000000121100758d */ /* 0x000e240001800013 */
[----:B0-----:R-:W-:Y:S05]  /*22f0*/  @!P0 BRA `(.L_x_54) ;  /* 0xfffffffc00f08947 */ /* 0x001fea000383ffff */
.L_x_53:
[----:B------:R-:W-:Y:S05]  /*2300*/  BSYNC.RECONVERGENT B0 ;  /* 0x0000000000007941 */ /* 0x000fea0003800200 */
.L_x_52:
[----:B------:R-:W-:Y:S04]  /*2310*/  BSSY.RECONVERGENT B0, `(.L_x_55) ;  /* 0x0000009000007945 */ /* 0x000fe80003800200 */
[----:B------:R-:W-:Y:S05]  /*2320*/  @P1 BRA `(.L_x_56) ;  /* 0x00000000001c1947 */ /* 0x000fea0003800000 */
[----:B------:R-:W3:Y:S04]  /*2330*/  LDG.E R19, desc[UR10][R12.64] ;  /* 0x0000000a0c137981 */ /* 0x000ee8000c1e1900 */
[----:B------:R-:W3:Y:S02]  /*2340*/  LDS R18, [R16+0x80] ;  /* 0x0000800010127984 */ /* 0x000ee40000000800 */
[----:B---3--:R-:W-:-:S07]  /*2350*/  FMUL R21, R18, R19 ;  /* 0x0000001312157220 */ /* 0x008fce0000400000 */
.L_x_57:
[----:B------:R-:W0:Y:S02]  /*2360*/  LDS R18, [R17+0x80] ;  /* 0x0000800011127984 */ /* 0x000e240000000800 */
[----:B0-----:R-:W-:-:S05]  /*2370*/  FADD R19, R21, R18 ;  /* 0x0000001215137221 */ /* 0x001fca0000000000 */
[----:B------:R-:W0:Y:S02]  /*2380*/  ATOMS.CAST.SPIN P0, [R17+0x80], R18, R19 ;  /* 0x000080121100758d */ /* 0x000e240001800013 */
[----:B0-----:R-:W-:Y:S05]  /*2390*/  @!P0 BRA `(.L_x_57) ;  /* 0xfffffffc00f08947 */ /* 0x001fea000383ffff */
.L_x_56:
[----:B------:R-:W-:Y:S05]  /*23a0*/  BSYNC.RECONVERGENT B0 ;  /* 0x0000000000007941 */ /* 0x000fea0003800200 */
.L_x_55:
[----:B------:R-:W-:Y:S04]  /*23b0*/  BSSY.RECONVERGENT B0, `(.L_x_58) ;  /* 0x0000009000007945 */ /* 0x000fe80003800200 */
[----:B------:R-:W-:Y:S05]  /*23c0*/  @P2 BRA `(.L_x_59) ;  /* 0x00000000001c2947 */ /* 0x000fea0003800000 */
[----:B------:R-:W3:Y:S04]  /*23d0*/  LDG.E R19, desc[UR10][R12.64] ;  /* 0x0000000a0c137981 */ /* 0x000ee8000c1e1900 */
[----:B------:R-:W3:Y:S02]  /*23e0*/  LDS R18, [R16+0x100] ;  /* 0x0001000010127984 */ /* 0x000ee40000000800 */
[----:B---3--:R-:W-:-:S07]  /*23f0*/  FMUL R21, R18, R19 ;  /* 0x0000001312157220 */ /* 0x008fce0000400000 */
.L_x_60:
[----:B------:R-:W0:Y:S02]  /*2400*/  LDS R18, [R17+0x100] ;  /* 0x0001000011127984 */ /* 0x000e240000000800 */
[----:B0-----:R-:W-:-:S05]  /*2410*/  FADD R19, R21, R18 ;  /* 0x0000001215137221 */ /* 0x001fca0000000000 */
[----:B------:R-:W0:Y:S02]  /*2420*/  ATOMS.CAST.SPIN P0, [R17+0x100], R18, R19 ;  /* 0x000100121100758d */ /* 0x000e240001800013 */
[----:B0-----:R-:W-:Y:S05]  /*2430*/  @!P0 BRA `(.L_x_60) ;  /* 0xfffffffc00f08947 */ /* 0x001fea000383ffff */
.L_x_59:
[----:B------:R-:W-:Y:S05]  /*2440*/  BSYNC.RECONVERGENT B0 ;  /* 0x0000000000007941 */ /* 0x000fea0003800200 */
.L_x_58:
[----:B------:R-:W-:Y:S04]  /*2450*/  BSSY.RECONVERGENT B0, `(.L_x_51) ;  /* 0x0000009000007945 */ /* 0x000fe80003800200 */
[----:B------:R-:W-:Y:S05]  /*2460*/  @P3 BRA `(.L_x_61) ;  /* 0x00000000001c3947 */ /* 0x000fea0003800000 */
[----:B------:R-:W3:Y:S04]  /*2470*/  LDG.E R19, desc[UR10][R12.64] ;  /* 0x0000000a0c137981 */ /* 0x000ee8000c1e1900 */
[----:B------:R-:W3:Y:S02]  /*2480*/  LDS R16, [R16+0x180] ;  /* 0x0001800010107984 */ /* 0x000ee40000000800 */
[----:B---3--:R-:W-:-:S07]  /*2490*/  FMUL R21, R16, R19 ;  /* 0x0000001310157220 */ /* 0x008fce0000400000 */
.L_x_62:
[----:B------:R-:W0:Y:S02]  /*24a0*/  LDS R18, [R17+0x180] ;  /* 0x0001800011127984 */ /* 0x000e240000000800 */
[----:B0-----:R-:W-:-:S05]  /*24b0*/  FADD R19, R21, R18 ;  /* 0x0000001215137221 */ /* 0x001fca0000000000 */
[----:B------:R-:W0:Y:S02]  /*24c0*/  ATOMS.CAST.SPIN P0, [R17+0x180], R18, R19 ;  /* 0x000180121100758d */ /* 0x000e240001800013 */
[----:B0-----:R-:W-:Y:S05]  /*24d0*/  @!P0 BRA `(.L_x_62) ;  /* 0xfffffffc00f08947 */ /* 0x001fea000383ffff */
.L_x_61:
[----:B------:R-:W-:Y:S05]  /*24e0*/  BSYNC.RECONVERGENT B0 ;  /* 0x0000000000007941 */ /* 0x000fea0003800200 */
.L_x_51:
[----:B------:R-:W-:-:S09]  /*24f0*/  UISETP.NE.AND UP1, UPT, UR15, URZ, UPT ;  /* 0x000000ff0f00728c */ /* 0x000fd2000bf25270 */
[----:B------:R-:W-:Y:S05]  /*2500*/  BRA.U !UP1, `(.L_x_50) ;  /* 0x0000000109ec7547 */ /* 0x000fea000b800000 */
[----:B------:R-:W-:-:S09]  /*2510*/  UISETP.NE.AND UP1, UPT, UR16, URZ, UPT ;  /* 0x000000ff1000728c */ /* 0x000fd2000bf25270 */
[----:B------:R-:W-:Y:S05]  /*2520*/  BRA.U !UP1, `(.L_x_63) ;  /* 0x0000000109887547 */ /* 0x000fea000b800000 */
[----:B------:R-:W0:Y:S01]  /*2530*/  LDC R17, c[0x0][0x3cc] ;  /* 0x0000f300ff117b82 */ /* 0x000e220000000800 */
[----:B------:R-:W-:Y:S01]  /*2540*/  VIADD R18, R4, UR5 ;  /* 0x0000000504127c36 */ /* 0x000fe20008000000 */
[----:B------:R-:W-:Y:S01]  /*2550*/  UMOV UR6, 0x400 ;  /* 0x0000040000067882 */ /* 0x000fe20000000000 */
[----:B------:R-:W-:Y:S01]  /*2560*/  UIADD3 UR5, UPT, UPT, UR5, 0x40, URZ ;  /* 0x0000004005057890 */ /* 0x000fe2000fffe0ff */
[----:B------:R-:W-:Y:S01]  /*2570*/  BSSY.RECONVERGENT B0, `(.L_x_64) ;  /* 0x0000013000007945 */ /* 0x000fe20003800200 */
[C---:B------:R-:W-:Y:S01]  /*2580*/  VIADD R16, R18.reuse, 0x20 ;  /* 0x0000002012107836 */ /* 0x040fe20000000000 */
[----:B------:R-:W-:Y:S02]  /*2590*/  UIADD3 UR6, UPT, UPT, UR6, 0x10, URZ ;  /* 0x0000001006067890 */ /* 0x000fe4000fffe0ff */
[----:B------:R-:W4:Y:S01]  /*25a0*/  S2UR UR8, SR_CgaCtaId ;  /* 0x00000000000879c3 */ /* 0x000f220000008800 */
[-C--:B0-----:R-:W-:Y:S02]  /*25b0*/  ISETP.GE.U32.AND P0, PT, R18, R17.reuse, PT ;  /* 0x000000111200720c */ /* 0x081fe40003f06070 */
[----:B------:R-:W-:Y:S01]  /*25c0*/  ISETP.GE.U32.AND P1, PT, R16, R17, PT ;  /* 0x000000111000720c */ /* 0x000fe20003f26070 */
[----:B------:R-:W-:-:S02]  /*25d0*/  IMAD R16, R17, UR7, R18 ;  /* 0x0000000711107c24 */ /* 0x000fc4000f8e0212 */
        /* <DEDUP_REMOVED lines=8> */
.L_x_66:
[----:B------:R-:W0:Y:S02]  /*2660*/  LDS R16, [R18] ;  /* 0x0000000012107984 */ /* 0x000e240000000800 */
[----:B0-----:R-:W-:-:S05]  /*2670*/  FADD R17, R21, R16 ;  /* 0x0000001015117221 */ /* 0x001fca0000000000 */
[----:B------:R-:W0:Y:S02]  /*2680*/  ATOMS.CAST.SPIN P0, [R18], R16, R17 ;  /* 0x000000101200758d */ /* 0x000e240001800011 */
[----:B0-----:R-:W-:Y:S05]  /*2690*/  @!P0 BRA `(.L_x_66) ;  /* 0xfffffffc00f08947 */ /* 0x001fea000383ffff */
.L_x_65:
[----:B------:R-:W-:Y:S05]  /*26a0*/  BSYNC.RECONVERGENT B0 ;  /* 0x0000000000007941 */ /* 0x000fea0003800200 */
.L_x_64:
[----:B------:R-:W-:Y:S04]  /*26b0*/  BSSY.RECONVERGENT B0, `(.L_x_63) ;  /* 0x0000009000007945 */ /* 0x000fe80003800200 */
[----:B------:R-:W-:Y:S05]  /*26c0*/  @P1 BRA `(.L_x_67) ;  /* 0x00000000001c1947 */ /* 0x000fea0003800000 */
[----:B------:R-:W3:Y:S04]  /*26d0*/  LDG.E R17, desc[UR10][R12.64] ;  /* 0x0000000a0c117981 */ /* 0x000ee8000c1e1900 */
[----:B------:R-:W3:Y:S02]  /*26e0*/  LDS R16, [R19+0x80] ;  /* 0x0000800013107984 */ /* 0x000ee40000000800 */
[----:B---3--:R-:W-:-:S07]  /*26f0*/  FMUL R21, R16, R17 ;  /* 0x0000001110157220 */ /* 0x008fce0000400000 */
.L_x_68:
[----:B------:R-:W0:Y:S02]  /*2700*/  LDS R16, [R18+0x80] ;  /* 0x0000800012107984 */ /* 0x000e240000000800 */
[----:B0-----:R-:W-:-:S05]  /*2710*/  FADD R17, R21, R16 ;  /* 0x0000001015117221 */ /* 0x001fca0000000000 */
[----:B------:R-:W0:Y:S02]  /*2720*/  ATOMS.CAST.SPIN P0, [R18+0x80], R16, R17 ;  /* 0x000080101200758d */ /* 0x000e240001800011 */
[----:B0-----:R-:W-:Y:S05]  /*2730*/  @!P0 BRA `(.L_x_68) ;  /* 0xfffffffc00f08947 */ /* 0x001fea000383ffff */
.L_x_67:
[----:B------:R-:W-:Y:S05]  /*2740*/  BSYNC.RECONVERGENT B0 ;  /* 0x0000000000007941 */ /* 0x000fea0003800200 */
.L_x_63:
[----:B------:R-:W-:-:S09]  /*2750*/  UISETP.NE.AND UP1, UPT, UR13, URZ, UPT ;  /* 0x000000ff0d00728c */ /* 0x000fd2000bf25270 */
[----:B------:R-:W-:Y:S05]  /*2760*/  BRA.U UP1, `(.L_x_50) ;  /* 0x0000000101547547 */ /* 0x000fea000b800000 */
[----:B------:R-:W0:Y:S01]  /*2770*/  LDC R19, c[0x0][0x3cc] ;  /* 0x0000f300ff137b82 */ /* 0x000e220000000800 */
[----:B------:R-:W-:Y:S01]  /*2780*/  IADD3 R18, PT, PT, R4, UR5, RZ ;  /* 0x0000000504127c10 */ /* 0x000fe2000fffe0ff */
[----:B------:R-:W-:Y:S03]  /*2790*/  BSSY.RECONVERGENT B0, `(.L_x_50) ;  /* 0x0000012000007945 */ /* 0x000fe60003800200 */
[----:B0-----:R-:W-:-:S13]  /*27a0*/  ISETP.GE.U32.AND P0, PT, R18, R19, PT ;  /* 0x000000131200720c */ /* 0x001fda0003f06070 */
[----:B------:R-:W-:Y:S05]  /*27b0*/  @P0 BRA `(.L_x_69) ;  /* 0x00000000003c0947 */ /* 0x000fea0003800000 */
[----:B------:R-:W4:Y:S01]  /*27c0*/  LDG.E R12, desc[UR10][R12.64] ;  /* 0x0000000a0c0c7981 */ /* 0x000f22000c1e1900 */
[----:B------:R-:W0:Y:S01]  /*27d0*/  S2UR UR6, SR_CgaCtaId ;  /* 0x00000000000679c3 */ /* 0x000e220000008800 */
[----:B------:R-:W-:Y:S01]  /*27e0*/  UMOV UR5, 0x400 ;  /* 0x0000040000057882 */ /* 0x000fe20000000000 */
[----:B------:R-:W-:Y:S01]  /*27f0*/  IMAD.IADD R16, R3, 0x1, R18 ;  /* 0x0000000103107824 */ /* 0x000fe200078e0212 */
[----:B------:R-:W-:-:S04]  /*2800*/  UIADD3 UR5, UPT, UPT, UR5, 0x10, URZ ;  /* 0x0000001005057890 */ /* 0x000fc8000fffe0ff */
[----:B0-----:R-:W-:-:S06]  /*2810*/  ULEA UR5, UR6, UR5, 0x18 ;  /* 0x0000000506057291 */ /* 0x001fcc000f8ec0ff */
[----:B------:R-:W-:Y:S01]  /*2820*/  LEA R17, R16, UR5, 0x2 ;  /* 0x0000000510117c11 */ /* 0x000fe2000f8e10ff */
[----:B------:R-:W-:-:S05]  /*2830*/  IMAD R16, R19, UR7, R18 ;  /* 0x0000000713107c24 */ /* 0x000fca000f8e0212 */
[----:B------:R-:W4:Y:S01]  /*2840*/  LDS R17, [R17] ;  /* 0x0000000011117984 */ /* 0x000f220000000800 */
[----:B------:R-:W-:Y:S01]  /*2850*/  LEA R16, R16, UR5, 0x2 ;  /* 0x0000000510107c11 */ /* 0x000fe2000f8e10ff */
[----:B----4-:R-:W-:-:S07]  /*2860*/  FMUL R19, R17, R12 ;  /* 0x0000000c11137220 */ /* 0x010fce0000400000 */
.L_x_70:
[----:B------:R-:W0:Y:S02]  /*2870*/  LDS R12, [R16] ;  /* 0x00000000100c7984 */ /* 0x000e240000000800 */
[----:B0-----:R-:W-:-:S05]  /*2880*/  FADD R13, R19, R12 ;  /* 0x0000000c130d7221 */ /* 0x001fca0000000000 */
[----:B------:R-:W0:Y:S02]  /*2890*/  ATOMS.CAST.SPIN P0, [R16], R12, R13 ;  /* 0x0000000c1000758d */ /* 0x000e24000180000d */
[----:B0-----:R-:W-:Y:S05]  /*28a0*/  @!P0 BRA `(.L_x_70) ;  /* 0xfffffffc00f08947 */ /* 0x001fea000383ffff */
.L_x_69:
[----:B------:R-:W-:Y:S05]  /*28b0*/  BSYNC.RECONVERGENT B0 ;  /* 0x0000000000007941 */ /* 0x000fea0003800200 */
.L_x_50:
[----:B------:R-:W-:Y:S05]  /*28c0*/  BRA.U UP0, `(.L_x_71) ;  /* 0xfffffff1001c7547 */ /* 0x000fea000b83ffff */
[----:B------:R-:W-:Y:S05]  /*28d0*/  BRA `(.L_x_23) ;  /* 0xffffffd8007c7947 */ /* 0x000fea000383ffff */
.L_x_5:
[----:B------:R-:W0:Y:S01]  /*28e0*/  LDCU UR6, c[0x0][0x3c8] ;  /* 0x00007900ff0677ac */ /* 0x000e220008000800 */
[----:B------:R-:W-:Y:S01]  /*28f0*/  BAR.SYNC.DEFER_BLOCKING 0x0 ;  /* 0x0000000000007b1d */ /* 0x000fe20000010000 */
[----:B0-----:R-:W-:-:S13]  /*2900*/  ISETP.NE.AND P0, PT, RZ, UR6, PT ;  /* 0x00000006ff007c0c */ /* 0x001fda000bf05270 */
[----:B------:R-:W-:Y:S05]  /*2910*/  @!P0 EXIT ;  /* 0x000000000000894d */ /* 0x000fea0003800000 */
[----:B------:R-:W0:Y:S01]  /*2920*/  LDCU UR7, c[0x0][0x3cc] ;  /* 0x00007980ff0777ac */ /* 0x000e220008000800 */
[----:B------:R-:W1:Y:S01]  /*2930*/  S2R R11, SR_TID.X ;  /* 0x00000000000b7919 */ /* 0x000e620000002100 */
[----:B------:R-:W-:Y:S01]  /*2940*/  LOP3.LUT R9, R2, 0x1f, RZ, 0xc0, !PT ;  /* 0x0000001f02097812 */ /* 0x000fe200078ec0ff */
[----:B------:R-:W2:Y:S01]  /*2950*/  LDCU.64 UR8, c[0x0][0x3c0] ;  /* 0x00007800ff0877ac */ /* 0x000ea20008000a00 */
[----:B------:R-:W-:Y:S01]  /*2960*/  UMOV UR4, URZ ;  /* 0x000000ff00047c82 */ /* 0x000fe20008000000 */
[----:B------:R-:W3:Y:S01]  /*2970*/  LDCU UR18, c[0x0][0x3d0] ;  /* 0x00007a00ff1277ac */ /* 0x000ee20008000800 */
[----:B------:R-:W-:Y:S02]  /*2980*/  ULOP3.LUT UR5, UR17, 0xffffff8, URZ, 0xc0, !UPT ;  /* 0x0ffffff811057892 */ /* 0x000fe4000f8ec0ff */
[----:B0-----:R-:W-:-:S04]  /*2990*/  UIMAD.WIDE.U32 UR6, UR7, UR6, URZ ;  /* 0x00000006070672a5 */ /* 0x001fc8000f8e00ff */
[----:B------:R-:W-:Y:S02]  /*29a0*/  UIADD3 UR4, UPT, UPT, UR7, UR4, URZ ;  /* 0x0000000407047290 */ /* 0x000fe4000fffe0ff */
[----:B------:R-:W-:Y:S01]  /*29b0*/  IMAD.WIDE.U32 R4, R6, UR6, RZ ;  /* 0x0000000606047c25 */ /* 0x000fe2000f8e00ff */
[----:B--2---:R-:W-:-:S03]  /*29c0*/  UIADD3 UR7, UP0, UPT, UR8, 0x200, URZ ;  /* 0x0000020008077890 */ /* 0x004fc6000ff1e0ff */
[----:B------:R-:W-:Y:S01]  /*29d0*/  IMAD R3, R6, UR4, RZ ;  /* 0x0000000406037c24 */ /* 0x000fe2000f8e02ff */
[----:B------:R-:W-:Y:S01]  /*29e0*/  IADD3 R12, P0, PT, R9, R4, RZ ;  /* 0x00000004090c7210 */ /* 0x000fe20007f1e0ff */
[----:B------:R-:W-:Y:S02]  /*29f0*/  UIADD3.X UR8, UPT, UPT, URZ, UR9, URZ, UP0, !UPT ;  /* 0x00000009ff087290 */ /* 0x000fe400087fe4ff */
[----:B------:R-:W-:Y:S01]  /*2a00*/  IMAD R3, R7, UR6, R3 ;  /* 0x0000000607037c24 */ /* 0x000fe2000f8e0203 */
[----:B-1----:R-:W-:Y:S01]  /*2a10*/  SHF.R.U32.HI R11, RZ, 0x5, R11 ;  /* 0x00000005ff0b7819 */ /* 0x002fe2000001160b */
[----:B------:R-:W-:Y:S02]  /*2a20*/  UIADD3 UR9, UPT, UPT, -UR5, URZ, URZ ;  /* 0x000000ff05097290 */ /* 0x000fe4000fffe1ff */
[----:B------:R-:W-:Y:S01]  /*2a30*/  IMAD.IADD R10, R5, 0x1, R3 ;  /* 0x00000001050a7824 */ /* 0x000fe200078e0203 */
[----:B------:R-:W-:Y:S01]  /*2a40*/  UMOV UR4, URZ ;  /* 0x000000ff00047c82 */ /* 0x000fe20008000000 */
[----:B---3--:R-:W-:-:S02]  /*2a50*/  VIADD R23, R11, UR18 ;  /* 0x000000120b177c36 */ /* 0x008fc40008000000 */
[----:B------:R-:W-:-:S07]  /*2a60*/  IMAD.X R22, RZ, RZ, R10, P0 ;  /* 0x000000ffff167224 */ /* 0x000fce00000e060a */
.L_x_86:
[----:B------:R-:W0:Y:S01]  /*2a70*/  LDCU.64 UR18, c[0x0][0x3c8] ;  /* 0x00007900ff1277ac */ /* 0x000e220008000a00 */
[----:B------:R-:W-:Y:S01]  /*2a80*/  VIADD R6, R11, UR4 ;  /* 0x000000040b067c36 */ /* 0x000fe20008000000 */
[----:B------:R-:W-:Y:S01]  /*2a90*/  BSSY.RECONVERGENT B0, `(.L_x_72) ;  /* 0x00000c7000007945 */ /* 0x000fe20003800200 */
[----:B0-----:R-:W-:-:S05]  /*2aa0*/  IMAD.U32 R7, RZ, RZ, UR19 ;  /* 0x00000013ff077e24 */ /* 0x001fca000f8e00ff */
[----:B------:R-:W-:-:S04]  /*2ab0*/  ISETP.NE.AND P0, PT, R7, RZ, PT ;  /* 0x000000ff0700720c */ /* 0x000fc80003f05270 */
[----:B------:R-:W-:-:S13]  /*2ac0*/  ISETP.GE.U32.OR P0, PT, R6, UR18, !P0 ;  /* 0x0000001206007c0c */ /* 0x000fda000c706470 */
[----:B-1234-:R-:W-:Y:S05]  /*2ad0*/  @P0 BRA `(.L_x_73) ;  /* 0x0000000c00080947 */ /* 0x01efea0003800000 */
[----:B------:R-:W0:Y:S01]  /*2ae0*/  LDCU UR5, c[0x0][0x3d0] ;  /* 0x00007a00ff0577ac */ /* 0x000e220008000800 */
[----:B------:R-:W-:Y:S02]  /*2af0*/  IMAD R27, R6, R7, RZ ;  /* 0x00000007061b7224 */ /* 0x000fe400078e02ff */
[----:B------:R-:W-:Y:S01]  /*2b00*/  IMAD.MOV.U32 R16, RZ, RZ, RZ ;  /* 0x000000ffff107224 */ /* 0x000fe200078e00ff */
[----:B------:R-:W-:Y:S02]  /*2b10*/  UISETP.GE.U32.AND UP0, UPT, UR12, 0xe0, UPT ;  /* 0x000000e00c00788c */ /* 0x000fe4000bf06070 */
[----:B------:R-:W-:-:S04]  /*2b20*/  IADD3 R8, P0, PT, R27, R4, RZ ;  /* 0x000000041b087210 */ /* 0x000fc80007f1e0ff */
[----:B------:R-:W-:Y:S01]  /*2b30*/  IADD3.X R0, PT, PT, RZ, R10, RZ, P0, !PT ;  /* 0x0000000aff007210 */ /* 0x000fe200007fe4ff */
[----:B0-----:R-:W-:Y:S02]  /*2b40*/  VIADD R6, R6, UR5 ;  /* 0x0000000506067c36 */ /* 0x001fe40008000000 */
[----:B------:R-:W-:Y:S06]  /*2b50*/  BRA.U !UP0, `(.L_x_74) ;  /* 0x0000000508307547 */ /* 0x000fec000b800000 */
[----:B------:R-:W0:Y:S01]  /*2b60*/  S2UR UR6, SR_CgaCtaId ;  /* 0x00000000000679c3 */ /* 0x000e220000008800 */
[----:B------:R-:W-:Y:S01]  /*2b70*/  UMOV UR5, 0x400 ;  /* 0x0000040000057882 */ /* 0x000fe20000000000 */
[----:B------:R-:W-:Y:S01]  /*2b80*/  VIADD R2, R23, UR4 ;  /* 0x0000000417027c36 */ /* 0x000fe20008000000 */
[----:B------:R-:W-:Y:S01]  /*2b90*/  UIADD3 UR5, UPT, UPT, UR5, 0x10, URZ ;  /* 0x0000001005057890 */ /* 0x000fe2000fffe0ff */
[----:B------:R-:W-:Y:S01]  /*2ba0*/  IADD3 R27, P0, PT, R27, R12, RZ ;  /* 0x0000000c1b1b7210 */ /* 0x000fe20007f1e0ff */
[----:B------:R-:W1:Y:S01]  /*2bb0*/  LDCU UR17, c[0x0][0x3cc] ;  /* 0x00007980ff1177ac */ /* 0x000e620008000800 */
[----:B------:R-:W-:-:S03]  /*2bc0*/  IMAD R2, R2, R7, R9 ;  /* 0x0000000702027224 */ /* 0x000fc600078e0209 */
[----:B------:R-:W-:Y:S01]  /*2bd0*/  IMAD.X R14, RZ, RZ, R22, P0 ;  /* 0x000000ffff0e7224 */ /* 0x000fe200000e0616 */
[----:B------:R-:W-:-:S04]  /*2be0*/  LEA R16, P0, R27, UR7, 0x2 ;  /* 0x000000071b107c11 */ /* 0x000fc8000f8010ff */
[----:B------:R-:W-:Y:S01]  /*2bf0*/  LEA.HI.X R27, R27, UR8, R14, 0x2, P0 ;  /* 0x000000081b1b7c11 */ /* 0x000fe200080f140e */
[----:B------:R-:W-:Y:S01]  /*2c00*/  IMAD.MOV.U32 R14, RZ, RZ, R9 ;  /* 0x000000ffff0e7224 */ /* 0x000fe200078e0009 */
[----:B0-----:R-:W-:-:S03]  /*2c10*/  ULEA UR5, UR6, UR5, 0x18 ;  /* 0x0000000506057291 */ /* 0x001fc6000f8ec0ff */
[----:B------:R-:W-:-:S03]  /*2c20*/  UMOV UR6, UR9 ;  /* 0x0000000900067c82 */ /* 0x000fc60008000000 */
[----:B------:R-:W-:Y:S01]  /*2c30*/  LEA R2, R2, UR5, 0x2 ;  /* 0x0000000502027c11 */ /* 0x000fe2000f8e10ff */
[----:B------:R-:W-:-:S04]  /*2c40*/  UMOV UR5, 0x80 ;  /* 0x0000008000057882 */ /* 0x000fc80000000000 */
[----:B-1----:R-:W-:-:S07]  /*2c50*/  VIADD R13, R2, 0x200 ;  /* 0x00000200020d7836 */ /* 0x002fce0000000000 */
.L_x_75:
[----:B------:R-:W-:Y:S02]  /*2c60*/  IMAD.U32 R7, RZ, RZ, UR17 ;  /* 0x00000011ff077e24 */ /* 0x000fe4000f8e00ff */
[----:B-1----:R-:W-:Y:S02]  /*2c70*/  IMAD.MOV.U32 R2, RZ, RZ, R16 ;  /* 0x000000ffff027224 */ /* 0x002fe400078e0010 */
[----:B------:R-:W-:Y:S01]  /*2c80*/  IMAD.MOV.U32 R3, RZ, RZ, R27 ;  /* 0x000000ffff037224 */ /* 0x000fe200078e001b */
[----:B------:R-:W-:-:S13]  /*2c90*/  ISETP.GE.U32.AND P6, PT, R14, R7, PT ;  /* 0x000000070e00720c */ /* 0x000fda0003fc6070 */
[----:B------:R-:W2:Y:S01]  /*2ca0*/  @!P6 LDG.E R17, desc[UR10][R2.64+-0x200] ;  /* 0xfffe000a0211e981 */ /* 0x000ea2000c1e1900 */
[C---:B------:R-:W-:Y:S01]  /*2cb0*/  IADD3 R16, PT, PT, R14.reuse, 0x20, RZ ;  /* 0x000000200e107810 */ /* 0x040fe20007ffe0ff */
[----:B------:R-:W-:-:S03]  /*2cc0*/  VIADD R18, R14, 0x40 ;  /* 0x000000400e127836 */ /* 0x000fc60000000000 */
[-C--:B------:R-:W-:Y:S02]  /*2cd0*/  ISETP.GE.U32.AND P5, PT, R16, R7.reuse, PT ;  /* 0x000000071000720c */ /* 0x080fe40003fa6070 */
[----:B------:R-:W2:Y:S01]  /*2ce0*/  @!P6 LDS R16, [R13+-0x200] ;  /* 0xfffe00000d10e984 */ /* 0x000ea20000000800 */
[----:B------:R-:W-:-:S10]  /*2cf0*/  ISETP.GE.U32.AND P4, PT, R18, R7, PT ;  /* 0x000000071200720c */ /* 0x000fd40003f86070 */
[----:B------:R-:W3:Y:S04]  /*2d00*/  @!P5 LDG.E R20, desc[UR10][R2.64+-0x180] ;  /* 0xfffe800a0214d981 */ /* 0x000ee8000c1e1900 */
[----:B------:R-:W4:Y:S01]  /*2d10*/  @!P4 LDG.E R15, desc[UR10][R2.64+-0x100] ;  /* 0xffff000a020fc981 */ /* 0x000f22000c1e1900 */
[C---:B------:R-:W-:Y:S02]  /*2d20*/  VIADD R18, R14.reuse, 0x60 ;  /* 0x000000600e127836 */ /* 0x040fe40000000000 */
[----:B------:R-:W-:Y:S01]  /*2d30*/  VIADD R24, R14, 0xc0 ;  /* 0x000000c00e187836 */ /* 0x000fe20000000000 */
[----:B------:R-:W3:Y:S02]  /*2d40*/  @!P5 LDS R27, [R13+-0x180] ;  /* 0xfffe80000d1bd984 */ /* 0x000ee40000000800 */
[-C--:B------:R-:W-:Y:S01]  /*2d50*/  ISETP.GE.U32.AND P3, PT, R18, R7.reuse, PT ;  /* 0x000000071200720c */ /* 0x080fe20003f66070 */
[----:B------:R-:W-:Y:S01]  /*2d60*/  VIADD R18, R14, 0x80 ;  /* 0x000000800e127836 */ /* 0x000fe20000000000 */
[----:B------:R-:W-:-:S02]  /*2d70*/  ISETP.GE.U32.AND P0, PT, R24, R7, PT ;  /* 0x000000071800720c */ /* 0x000fc40003f06070 */
[----:B------:R-:W4:Y:S02]  /*2d80*/  @!P4 LDS R24, [R13+-0x100] ;  /* 0xffff00000d18c984 */ /* 0x000f240000000800 */
[----:B------:R-:W-:Y:S01]  /*2d90*/  ISETP.GE.U32.AND P2, PT, R18, R7, PT ;  /* 0x000000071200720c */ /* 0x000fe20003f46070 */
[----:B------:R-:W-:-:S06]  /*2da0*/  VIADD R18, R14, 0xe0 ;  /* 0x000000e00e127836 */ /* 0x000fcc0000000000 */
[----:B------:R-:W5:Y:S04]  /*2db0*/  @!P3 LDG.E R21, desc[UR10][R2.64+-0x80] ;  /* 0xffff800a0215b981 */ /* 0x000f68000c1e1900 */
[----:B------:R-:W-:Y:S04]  /*2dc0*/  @!P0 LDS R26, [R13+0x100] ;  /* 0x000100000d1a8984 */ /* 0x000fe80000000800 */
[----:B------:R-:W5:Y:S01]  /*2dd0*/  @!P2 LDG.E R19, desc[UR10][R2.64] ;  /* 0x0000000a0213a981 */ /* 0x000f62000c1e1900 */
[----:B--2---:R-:W-:Y:S01]  /*2de0*/  @!P6 FADD R25, R16, R17 ;  /* 0x000000111019e221 */ /* 0x004fe20000000000 */
[----:B------:R-:W-:-:S02]  /*2df0*/  VIADD R16, R14, 0xa0 ;  /* 0x000000a00e107836 */ /* 0x000fc40000000000 */
[----:B------:R-:W2:Y:S04]  /*2e00*/  @!P0 LDG.E R17, desc[UR10][R2.64+0x100] ;  /* 0x0001000a02118981 */ /* 0x000ea8000c1e1900 */
[----:B------:R-:W-:Y:S01]  /*2e10*/  @!P6 STG.E desc[UR10][R2.64+-0x200], R25 ;  /* 0xfffe00190200e986 */ /* 0x000fe2000c10190a */
[-C--:B------:R-:W-:Y:S02]  /*2e20*/  ISETP.GE.U32.AND P1, PT, R16, R7.reuse, PT ;  /* 0x000000071000720c */ /* 0x080fe40003f26070 */
[----:B------:R-:W-:-:S11]  /*2e30*/  ISETP.GE.U32.AND P6, PT, R18, R7, PT ;  /* 0x000000071200720c */ /* 0x000fd60003fc6070 */
[----:B------:R-:W2:Y:S04]  /*2e40*/  @!P1 LDG.E R18, desc[UR10][R2.64+0x80] ;  /* 0x0000800a02129981 */ /* 0x000ea8000c1e1900 */
[----:B------:R-:W2:Y:S01]  /*2e50*/  @!P6 LDG.E R16, desc[UR10][R2.64+0x180] ;  /* 0x0001800a0210e981 */ /* 0x000ea2000c1e1900 */
[----:B---3--:R-:W-:Y:S01]  /*2e60*/  @!P5 FADD R27, R27, R20 ;  /* 0x000000141b1bd221 */ /* 0x008fe20000000000 */
[----:B----4-:R-:W-:Y:S02]  /*2e70*/  @!P4 FADD R29, R24, R15 ;  /* 0x0000000f181dc221 */ /* 0x010fe40000000000 */
[----:B------:R-:W5:Y:S04]  /*2e80*/  @!P3 LDS R20, [R13+-0x80] ;  /* 0xffff80000d14b984 */ /* 0x000f680000000800 */
[----:B------:R-:W0:Y:S04]  /*2e90*/  @!P2 LDS R24, [R13] ;  /* 0x000000000d18a984 */ /* 0x000e280000000800 */
[----:B------:R-:W1:Y:S04]  /*2ea0*/  @!P1 LDS R25, [R13+0x80] ;  /* 0x000080000d199984 */ /* 0x000e680000000800 */
[----:B------:R3:W4:Y:S04]  /*2eb0*/  @!P6 LDS R15, [R13+0x180] ;  /* 0x000180000d0fe984 */ /* 0x0007280000000800 */
[----:B------:R-:W-:Y:S01]  /*2ec0*/  @!P4 STG.E desc[UR10][R2.64+-0x100], R29 ;  /* 0xffff001d0200c986 */ /* 0x000fe2000c10190a */
[----:B------:R-:W-:-:S04]  /*2ed0*/  UIADD3 UR6, UPT, UPT, UR6, 0x8, URZ ;  /* 0x0000000806067890 */ /* 0x000fc8000fffe0ff */
[----:B------:R-:W-:Y:S01]  /*2ee0*/  UISETP.NE.AND UP0, UPT, UR6, URZ, UPT ;  /* 0x000000ff0600728c */ /* 0x000fe2000bf05270 */
[----:B-----5:R-:W-:Y:S01]  /*2ef0*/  @!P3 FADD R21, R20, R21 ;  /* 0x000000151415b221 */ /* 0x020fe20000000000 */
[----:B0-----:R-:W-:-:S04]  /*2f00*/  @!P2 FADD R19, R24, R19 ;  /* 0x000000131813a221 */ /* 0x001fc80000000000 */
[----:B------:R-:W-:Y:S04]  /*2f10*/  @!P3 STG.E desc[UR10][R2.64+-0x80], R21 ;  /* 0xffff80150200b986 */ /* 0x000fe8000c10190a */
[----:B------:R-:W-:Y:S01]  /*2f20*/  @!P2 STG.E desc[UR10][R2.64], R19 ;  /* 0x000000130200a986 */ /* 0x000fe2000c10190a */
[----:B------:R-:W-:Y:S01]  /*2f30*/  IADD3 R14, PT, PT, R14, 0x100, RZ ;  /* 0x000001000e0e7810 */ /* 0x000fe20007ffe0ff */
[----:B---3--:R-:W-:Y:S02]  /*2f40*/  VIADD R13, R13, 0x400 ;  /* 0x000004000d0d7836 */ /* 0x008fe40000000000 */
[----:B------:R0:W-:Y:S01]  /*2f50*/  @!P5 STG.E desc[UR10][R2.64+-0x180], R27 ;  /* 0xfffe801b0200d986 */ /* 0x0001e2000c10190a */
[----:B------:R-:W-:Y:S01]  /*2f60*/  UIADD3 UR5, UPT, UPT, UR5, 0x100, URZ ;  /* 0x0000010005057890 */ /* 0x000fe2000fffe0ff */
[----:B--2---:R-:W-:Y:S01]  /*2f70*/  @!P0 FADD R17, R26, R17 ;  /* 0x000000111a118221 */ /* 0x004fe20000000000 */
[----:B-1----:R-:W-:Y:S01]  /*2f80*/  @!P1 FADD R25, R25, R18 ;  /* 0x0000001219199221 */ /* 0x002fe20000000000 */
[----:B----4-:R-:W-:-:S04]  /*2f90*/  @!P6 FADD R15, R15, R16 ;  /* 0x000000100f0fe221 */ /* 0x010fc80000000000 */
[----:B------:R1:W-:Y:S04]  /*2fa0*/  @!P1 STG.E desc[UR10][R2.64+0x80], R25 ;  /* 0x0000801902009986 */ /* 0x0003e8000c10190a */
[----:B------:R1:W-:Y:S04]  /*2fb0*/  @!P6 STG.E desc[UR10][R2.64+0x180], R15 ;  /* 0x0001800f0200e986 */ /* 0x0003e8000c10190a */
[----:B------:R1:W-:Y:S01]  /*2fc0*/  @!P0 STG.E desc[UR10][R2.64+0x100], R17 ;  /* 0x0001001102008986 */ /* 0x0003e2000c10190a */
[----:B------:R-:W-:-:S05]  /*2fd0*/  IADD3 R16, P0, PT, R2, 0x400, RZ ;  /* 0x0000040002107810 */ /* 0x000fca0007f1e0ff */
[----:B0-----:R-:W-:Y:S01]  /*2fe0*/  IMAD.X R27, RZ, RZ, R3, P0 ;  /* 0x000000ffff1b7224 */ /* 0x001fe200000e0603 */
[----:B------:R-:W-:Y:S07]  /*2ff0*/  BRA.U UP0, `(.L_x_75) ;  /* 0xfffffffd00187547 */ /* 0x000fee000b83ffff */
[----:B------:R-:W-:-:S06]  /*3000*/  UIADD3 UR5, UPT, UPT, UR5, -0x80, URZ ;  /* 0xffffff8005057890 */ /* 0x000fcc000fffe0ff */
[----:B------:R-:W-:-:S07]  /*3010*/  IMAD.U32 R16, RZ, RZ, UR5 ;  /* 0x00000005ff107e24 */ /* 0x000fce000f8e00ff */
.L_x_74:
[----:B------:R-:W-:-:S09]  /*3020*/  UISETP.NE.AND UP0, UPT, UR14, URZ, UPT ;  /* 0x000000ff0e00728c */ /* 0x000fd2000bf05270 */
[----:B------:R-:W-:Y:S05]  /*3030*/  BRA.U !UP0, `(.L_x_73) ;  /* 0x0000000508b07547 */ /* 0x000fea000b800000 */
[----:B------:R-:W-:-:S04]  /*3040*/  UIADD3 UR5, UPT, UPT, UR14, -0x1, URZ ;  /* 0xffffffff0e057890 */ /* 0x000fc8000fffe0ff */
[----:B------:R-:W-:-:S09]  /*3050*/  UISETP.GE.U32.AND UP0, UPT, UR5, 0x3, UPT ;  /* 0x000000030500788c */ /* 0x000fd2000bf06070 */
[----:B------:R-:W-:Y:S05]  /*3060*/  BRA.U !UP0, `(.L_x_76) ;  /* 0x0000000108c47547 */ /* 0x000fea000b800000 */
[----:B------:R-:W-:Y:S01]  /*3070*/  IMAD.IADD R24, R9, 0x1, R16 ;  /* 0x0000000109187824 */ /* 0x000fe200078e0210 */
[----:B------:R-:W0:Y:S04]  /*3080*/  LDCU.64 UR18, c[0x0][0x3c0] ;  /* 0x00007800ff1277ac */ /* 0x000e280008000a00 */
[----:B------:R-:W-:-:S13]  /*3090*/  ISETP.GE.U32.AND P0, PT, R24, R7, PT ;  /* 0x000000071800720c */ /* 0x000fda0003f06070 */
[----:B-1----:R-:W-:-:S05]  /*30a0*/  @!P0 IADD3 R2, P1, PT, R24, R8, RZ ;  /* 0x0000000818028210 */ /* 0x002fca0007f3e0ff */
[----:B------:R-:W-:Y:S01]  /*30b0*/  @!P0 IMAD.X R3, RZ, RZ, R0, P1 ;  /* 0x000000ffff038224 */ /* 0x000fe200008e0600 */
[----:B0-----:R-:W-:-:S04]  /*30c0*/  @!P0 LEA R14, P1, R2, UR18, 0x2 ;  /* 0x00000012020e8c11 */ /* 0x001fc8000f8210ff */
[----:B------:R-:W-:-:S05]  /*30d0*/  @!P0 LEA.HI.X R15, R2, UR19, R3, 0x2, P1 ;  /* 0x00000013020f8c11 */ /* 0x000fca00088f1403 */
[----:B------:R-:W2:Y:S01]  /*30e0*/  @!P0 LDG.E R18, desc[UR10][R14.64] ;  /* 0x0000000a0e128981 */ /* 0x000ea2000c1e1900 */
[----:B------:R-:W0:Y:S01]  /*30f0*/  S2UR UR6, SR_CgaCtaId ;  /* 0x00000000000679c3 */ /* 0x000e220000008800 */
[----:B------:R-:W-:Y:S01]  /*3100*/  UMOV UR5, 0x400 ;  /* 0x0000040000057882 */ /* 0x000fe20000000000 */
[-C--:B------:R-:W-:Y:S01]  /*3110*/  IMAD R13, R6, R7.reuse, R24 ;  /* 0x00000007060d7224 */ /* 0x080fe200078e0218 */
[----:B------:R-:W-:Y:S01]  /*3120*/  UIADD3 UR5, UPT, UPT, UR5, 0x10, URZ ;  /* 0x0000001005057890 */ /* 0x000fe2000fffe0ff */
[----:B------:R-:W-:Y:S01]  /*3130*/  VIADD R2, R24, 0x20 ;  /* 0x0000002018027836 */ /* 0x000fe20000000000 */
[----:B------:R-:W-:Y:S01]  /*3140*/  IADD3 R19, P2, P3, R8, R16, R9 ;  /* 0x0000001008137210 */ /* 0x000fe20007b5e009 */
[C---:B------:R-:W-:Y:S01]  /*3150*/  VIADD R20, R24.reuse, 0x40 ;  /* 0x0000004018147836 */ /* 0x040fe20000000000 */
[----:B------:R-:W-:Y:S01]  /*3160*/  BSSY.RECONVERGENT B1, `(.L_x_77) ;  /* 0x0000012000017945 */ /* 0x000fe20003800200 */
[----:B------:R-:W-:Y:S01]  /*3170*/  VIADD R24, R24, 0x60 ;  /* 0x0000006018187836 */ /* 0x000fe20000000000 */
[----:B------:R-:W-:-:S02]  /*3180*/  ISETP.GE.U32.AND P1, PT, R2, R7, PT ;  /* 0x000000070200720c */ /* 0x000fc40003f26070 */
[----:B------:R-:W-:Y:S02]  /*3190*/  IADD3.X R26, PT, PT, R0, RZ, RZ, P2, P3 ;  /* 0x000000ff001a7210 */ /* 0x000fe400017e64ff */
[----:B------:R-:W-:Y:S02]  /*31a0*/  LEA R2, P4, R19, UR18, 0x2 ;  /* 0x0000001213027c11 */ /* 0x000fe4000f8810ff */
[-C--:B------:R-:W-:Y:S02]  /*31b0*/  ISETP.GE.U32.AND P2, PT, R20, R7.reuse, PT ;  /* 0x000000071400720c */ /* 0x080fe40003f46070 */
[----:B------:R-:W-:Y:S01]  /*31c0*/  ISETP.GE.U32.AND P3, PT, R24, R7, PT ;  /* 0x000000071800720c */ /* 0x000fe20003f66070 */
[----:B0-----:R-:W-:-:S06]  /*31d0*/  ULEA UR5, UR6, UR5, 0x18 ;  /* 0x0000000506057291 */ /* 0x001fcc000f8ec0ff */
[----:B------:R-:W-:-:S05]  /*31e0*/  LEA R13, R13, UR5, 0x2 ;  /* 0x000000050d0d7c11 */ /* 0x000fca000f8e10ff */
[----:B------:R-:W2:Y:S02]  /*31f0*/  @!P0 LDS R3, [R13] ;  /* 0x000000000d038984 */ /* 0x000ea40000000800 */
[----:B--2---:R-:W-:Y:S01]  /*3200*/  @!P0 FADD R17, R3, R18 ;  /* 0x0000001203118221 */ /* 0x004fe20000000000 */
[----:B------:R-:W-:-:S04]  /*3210*/  LEA.HI.X R3, R19, UR19, R26, 0x2, P4 ;  /* 0x0000001313037c11 */ /* 0x000fc8000a0f141a */
[----:B------:R0:W-:Y:S01]  /*3220*/  @!P0 STG.E desc[UR10][R14.64], R17 ;  /* 0x000000110e008986 */ /* 0x0001e2000c10190a */
[----:B------:R-:W-:Y:S05]  /*3230*/  @P1 BRA `(.L_x_78) ;  /* 0x0000000000101947 */ /* 0x000fea0003800000 */
[----:B0-----:R-:W2:Y:S04]  /*3240*/  LDG.E R15, desc[UR10][R2.64+0x80] ;  /* 0x0000800a020f7981 */ /* 0x001ea8000c1e1900 */
[----:B------:R-:W2:Y:S02]  /*3250*/  LDS R14, [R13+0x80] ;  /* 0x000080000d0e7984 */ /* 0x000ea40000000800 */
[----:B--2---:R-:W-:-:S05]  /*3260*/  FADD R15, R14, R15 ;  /* 0x0000000f0e0f7221 */ /* 0x004fca0000000000 */
[----:B------:R1:W-:Y:S02]  /*3270*/  STG.E desc[UR10][R2.64+0x80], R15 ;  /* 0x0000800f02007986 */ /* 0x0003e4000c10190a */
.L_x_78:
[----:B------:R-:W-:Y:S05]  /*3280*/  BSYNC.RECONVERGENT B1 ;  /* 0x0000000000017941 */ /* 0x000fea0003800200 */
.L_x_77:
[----:B------:R-:W-:Y:S04]  /*3290*/  BSSY.RECONVERGENT B1, `(.L_x_79) ;  /* 0x0000006000017945 */ /* 0x000fe80003800200 */
[----:B------:R-:W-:Y:S05]  /*32a0*/  @P2 BRA `(.L_x_80) ;  /* 0x0000000000102947 */ /* 0x000fea0003800000 */
[----:B01----:R-:W2:Y:S04]  /*32b0*/  LDG.E R15, desc[UR10][R2.64+0x100] ;  /* 0x0001000a020f7981 */ /* 0x003ea8000c1e1900 */
[----:B------:R-:W2:Y:S02]  /*32c0*/  LDS R14, [R13+0x100] ;  /* 0x000100000d0e7984 */ /* 0x000ea40000000800 */
[----:B--2---:R-:W-:-:S05]  /*32d0*/  FADD R15, R14, R15 ;  /* 0x0000000f0e0f7221 */ /* 0x004fca0000000000 */
[----:B------:R2:W-:Y:S02]  /*32e0*/  STG.E desc[UR10][R2.64+0x100], R15 ;  /* 0x0001000f02007986 */ /* 0x0005e4000c10190a */
.L_x_80:
[----:B------:R-:W-:Y:S05]  /*32f0*/  BSYNC.RECONVERGENT B1 ;  /* 0x0000000000017941 */ /* 0x000fea0003800200 */
.L_x_79:
[----:B------:R-:W-:Y:S04]  /*3300*/  BSSY.RECONVERGENT B1, `(.L_x_81) ;  /* 0x0000006000017945 */ /* 0x000fe80003800200 */
[----:B------:R-:W-:Y:S05]  /*3310*/  @P3 BRA `(.L_x_82) ;  /* 0x0000000000103947 */ /* 0x000fea0003800000 */
[----:B0-----:R-:W1:Y:S04]  /*3320*/  LDG.E R14, desc[UR10][R2.64+0x180] ;  /* 0x0001800a020e7981 */ /* 0x001e68000c1e1900 */
[----:B------:R-:W1:Y:S02]  /*3330*/  LDS R13, [R13+0x180] ;  /* 0x000180000d0d7984 */ /* 0x000e640000000800 */
[----:B-12---:R-:W-:-:S05]  /*3340*/  FADD R15, R13, R14 ;  /* 0x0000000e0d0f7221 */ /* 0x006fca0000000000 */
[----:B------:R3:W-:Y:S02]  /*3350*/  STG.E desc[UR10][R2.64+0x180], R15 ;  /* 0x0001800f02007986 */ /* 0x0007e4000c10190a */
.L_x_82:
[----:B------:R-:W-:Y:S05]  /*3360*/  BSYNC.RECONVERGENT B1 ;  /* 0x0000000000017941 */ /* 0x000fea0003800200 */
.L_x_81:
[----:B------:R-:W-:-:S07]  /*3370*/  IADD3 R16, PT, PT, R16, 0x80, RZ ;  /* 0x0000008010107810 */ /* 0x000fce0007ffe0ff */
.L_x_76:
[----:B------:R-:W-:-:S09]  /*3380*/  UISETP.NE.AND UP0, UPT, UR15, URZ, UPT ;  /* 0x000000ff0f00728c */ /* 0x000fd2000bf05270 */
[----:B------:R-:W-:Y:S05]  /*3390*/  BRA.U !UP0, `(.L_x_73) ;  /* 0x0000000108d87547 */ /* 0x000fea000b800000 */
[----:B------:R-:W-:-:S09]  /*33a0*/  UISETP.NE.AND UP0, UPT, UR16, URZ, UPT ;  /* 0x000000ff1000728c */ /* 0x000fd2000bf05270 */
[----:B------:R-:W-:Y:S05]  /*33b0*/  BRA.U !UP0, `(.L_x_83) ;  /* 0x0000000108807547 */ /* 0x000fea000b800000 */
[----:B01----:R-:W-:-:S05]  /*33c0*/  IMAD.IADD R17, R9, 0x1, R16 ;  /* 0x0000000109117824 */ /* 0x003fca00078e0210 */
[----:B------:R-:W-:-:S13]  /*33d0*/  ISETP.GE.U32.AND P0, PT, R17, R7, PT ;  /* 0x000000071100720c */ /* 0x000fda0003f06070 */
[----:B--23--:R-:W0:Y:S01]  /*33e0*/  @!P0 LDC.64 R2, c[0x0][0x3c0] ;  /* 0x0000f000ff028b82 */ /* 0x00ce220000000a00 */
[----:B------:R-:W-:-:S05]  /*33f0*/  @!P0 IADD3 R13, P1, PT, R17, R8, RZ ;  /* 0x00000008110d8210 */ /* 0x000fca0007f3e0ff */
[----:B------:R-:W-:Y:S01]  /*3400*/  @!P0 IMAD.X R14, RZ, RZ, R0, P1 ;  /* 0x000000ffff0e8224 */ /* 0x000fe200008e0600 */
[----:B0-----:R-:W-:-:S04]  /*3410*/  @!P0 LEA R2, P1, R13, R2, 0x2 ;  /* 0x000000020d028211 */ /* 0x001fc800078210ff */
[----:B------:R-:W-:-:S05]  /*3420*/  @!P0 LEA.HI.X R3, R13, R3, R14, 0x2, P1 ;  /* 0x000000030d038211 */ /* 0x000fca00008f140e */
[----:B------:R-:W2:Y:S01]  /*3430*/  @!P0 LDG.E R14, desc[UR10][R2.64] ;  /* 0x0000000a020e8981 */ /* 0x000ea2000c1e1900 */
[----:B------:R-:W0:Y:S01]  /*3440*/  S2UR UR6, SR_CgaCtaId ;  /* 0x00000000000679c3 */ /* 0x000e220000008800 */
[----:B------:R-:W-:Y:S01]  /*3450*/  UMOV UR5, 0x400 ;  /* 0x0000040000057882 */ /* 0x000fe20000000000 */
[----:B------:R-:W-:Y:S01]  /*3460*/  IMAD R13, R6, R7, R17 ;  /* 0x00000007060d7224 */ /* 0x000fe200078e0211 */
[----:B------:R-:W-:Y:S01]  /*3470*/  UIADD3 UR5, UPT, UPT, UR5, 0x10, URZ ;  /* 0x0000001005057890 */ /* 0x000fe2000fffe0ff */
[----:B------:R-:W-:Y:S03]  /*3480*/  BSSY.RECONVERGENT B1, `(.L_x_84) ;  /* 0x0000012000017945 */ /* 0x000fe60003800200 */
[----:B0-----:R-:W-:-:S06]  /*3490*/  ULEA UR5, UR6, UR5, 0x18 ;  /* 0x0000000506057291 */ /* 0x001fcc000f8ec0ff */
[----:B------:R-:W-:-:S05]  /*34a0*/  LEA R15, R13, UR5, 0x2 ;  /* 0x000000050d0f7c11 */ /* 0x000fca000f8e10ff */
[----:B------:R-:W2:Y:S02]  /*34b0*/  @!P0 LDS R13, [R15] ;  /* 0x000000000f0d8984 */ /* 0x000ea40000000800 */
[----:B--2---:R-:W-:Y:S01]  /*34c0*/  @!P0 FADD R13, R13, R14 ;  /* 0x0000000e0d0d8221 */ /* 0x004fe20000000000 */
[----:B------:R-:W-:-:S04]  /*34d0*/  VIADD R14, R17, 0x20 ;  /* 0x00000020110e7836 */ /* 0x000fc80000000000 */
[----:B------:R0:W-:Y:S01]  /*34e0*/  @!P0 STG.E desc[UR10][R2.64], R13 ;  /* 0x0000000d02008986 */ /* 0x0001e2000c10190a */
[----:B------:R-:W-:-:S13]  /*34f0*/  ISETP.GE.U32.AND P0, PT, R14, R7, PT ;  /* 0x000000070e00720c */ /* 0x000fda0003f06070 */
[----:B0-----:R-:W-:Y:S05]  /*3500*/  @P0 BRA `(.L_x_85) ;  /* 0x0000000000240947 */ /* 0x001fea0003800000 */
[----:B------:R-:W0:Y:S01]  /*3510*/  LDCU.64 UR18, c[0x0][0x3c0] ;  /* 0x00007800ff1277ac */ /* 0x000e220008000a00 */
[----:B------:R-:W-:Y:S01]  /*3520*/  IADD3 R3, P0, P1, R8, R16, R9 ;  /* 0x0000001008037210 */ /* 0x000fe2000791e009 */
[----:B------:R-:W1:Y:S03]  /*3530*/  LDS R13, [R15+0x80] ;  /* 0x000080000f0d7984 */ /* 0x000e660000000800 */
[----:B------:R-:W-:Y:S02]  /*3540*/  IADD3.X R14, PT, PT, R0, RZ, RZ, P0, P1 ;  /* 0x000000ff000e7210 */ /* 0x000fe400007e24ff */
[----:B0-----:R-:W-:-:S04]  /*3550*/  LEA R2, P0, R3, UR18, 0x2 ;  /* 0x0000001203027c11 */ /* 0x001fc8000f8010ff */
[----:B------:R-:W-:-:S05]  /*3560*/  LEA.HI.X R3, R3, UR19, R14, 0x2, P0 ;  /* 0x0000001303037c11 */ /* 0x000fca00080f140e */
[----:B------:R-:W1:Y:S02]  /*3570*/  LDG.E R14, desc[UR10][R2.64+0x80] ;  /* 0x0000800a020e7981 */ /* 0x000e64000c1e1900 */
[----:B-1----:R-:W-:-:S05]  /*3580*/  FADD R13, R13, R14 ;  /* 0x0000000e0d0d7221 */ /* 0x002fca0000000000 */
[----:B------:R0:W-:Y:S02]  /*3590*/  STG.E desc[UR10][R2.64+0x80], R13 ;  /* 0x0000800d02007986 */ /* 0x0001e4000c10190a */
.L_x_85:
[----:B------:R-:W-:Y:S05]  /*35a0*/  BSYNC.RECONVERGENT B1 ;  /* 0x0000000000017941 */ /* 0x000fea0003800200 */
.L_x_84:
[----:B------:R-:W-:-:S07]  /*35b0*/  VIADD R16, R16, 0x40 ;  /* 0x0000004010107836 */ /* 0x000fce0000000000 */
.L_x_83:
[----:B------:R-:W-:-:S09]  /*35c0*/  UISETP.NE.AND UP0, UPT, UR13, URZ, UPT ;  /* 0x000000ff0d00728c */ /* 0x000fd2000bf05270 */
[----:B------:R-:W-:Y:S05]  /*35d0*/  BRA.U UP0, `(.L_x_73) ;  /* 0x0000000100487547 */ /* 0x000fea000b800000 */
[----:B------:R-:W-:-:S05]  /*35e0*/  IMAD.IADD R16, R9, 0x1, R16 ;  /* 0x0000000109107824 */ /* 0x000fca00078e0210 */
[----:B------:R-:W-:-:S13]  /*35f0*/  ISETP.GE.U32.AND P0, PT, R16, R7, PT ;  /* 0x000000071000720c */ /* 0x000fda0003f06070 */
[----:B------:R-:W-:Y:S05]  /*3600*/  @P0 BRA `(.L_x_73) ;  /* 0x00000000003c0947 */ /* 0x000fea0003800000 */
[----:B------:R-:W4:Y:S01]  /*3610*/  LDCU.64 UR18, c[0x0][0x3c0] ;  /* 0x00007800ff1277ac */ /* 0x000f220008000a00 */
[----:B------:R-:W-:-:S05]  /*3620*/  IADD3 R8, P0, PT, R16, R8, RZ ;  /* 0x0000000810087210 */ /* 0x000fca0007f1e0ff */
[----:B0123--:R-:W-:Y:S01]  /*3630*/  IMAD.X R3, RZ, RZ, R0, P0 ;  /* 0x000000ffff037224 */ /* 0x00ffe200000e0600 */
[----:B----4-:R-:W-:-:S04]  /*3640*/  LEA R2, P0, R8, UR18, 0x2 ;  /* 0x0000001208027c11 */ /* 0x010fc8000f8010ff */
[----:B------:R-:W-:-:S05]  /*3650*/  LEA.HI.X R3, R8, UR19, R3, 0x2, P0 ;  /* 0x0000001308037c11 */ /* 0x000fca00080f1403 */
[----:B------:R-:W2:Y:S01]  /*3660*/  LDG.E R13, desc[UR10][R2.64] ;  /* 0x0000000a020d7981 */ /* 0x000ea2000c1e1900 */
[----:B------:R-:W0:Y:S01]  /*3670*/  S2UR UR6, SR_CgaCtaId ;  /* 0x00000000000679c3 */ /* 0x000e220000008800 */
[----:B------:R-:W-:Y:S01]  /*3680*/  UMOV UR5, 0x400 ;  /* 0x0000040000057882 */ /* 0x000fe20000000000 */
[----:B------:R-:W-:Y:S01]  /*3690*/  IMAD R6, R6, R7, R16 ;  /* 0x0000000706067224 */ /* 0x000fe200078e0210 */
[----:B------:R-:W-:-:S04]  /*36a0*/  UIADD3 UR5, UPT, UPT, UR5, 0x10, URZ ;  /* 0x0000001005057890 */ /* 0x000fc8000fffe0ff */
[----:B0-----:R-:W-:-:S06]  /*36b0*/  ULEA UR5, UR6, UR5, 0x18 ;  /* 0x0000000506057291 */ /* 0x001fcc000f8ec0ff */
[----:B------:R-:W-:-:S06]  /*36c0*/  LEA R6, R6, UR5, 0x2 ;  /* 0x0000000506067c11 */ /* 0x000fcc000f8e10ff */
[----:B------:R-:W2:Y:S02]  /*36d0*/  LDS R6, [R6] ;  /* 0x0000000006067984 */ /* 0x000ea40000000800 */
[----:B--2---:R-:W-:-:S05]  /*36e0*/  FADD R13, R6, R13 ;  /* 0x0000000d060d7221 */ /* 0x004fca0000000000 */
[----:B------:R4:W-:Y:S02]  /*36f0*/  STG.E desc[UR10][R2.64], R13 ;  /* 0x0000000d02007986 */ /* 0x0009e4000c10190a */
.L_x_73:
[----:B------:R-:W-:Y:S05]  /*3700*/  BSYNC.RECONVERGENT B0 ;  /* 0x0000000000007941 */ /* 0x000fea0003800200 */
.L_x_72:
[----:B------:R-:W5:Y:S01]  /*3710*/  LDCU UR5, c[0x0][0x3d0] ;  /* 0x00007a00ff0577ac */ /* 0x000f620008000800 */
[----:B------:R-:W0:Y:S01]  /*3720*/  LDCU UR6, c[0x0][0x3c8] ;  /* 0x00007900ff0677ac */ /* 0x000e220008000800 */
[----:B-----5:R-:W-:-:S04]  /*3730*/  UIADD3 UR4, UPT, UPT, UR4, UR5, URZ ;  /* 0x0000000504047290 */ /* 0x020fc8000fffe0ff */
[----:B0-----:R-:W-:-:S09]  /*3740*/  UISETP.GE.U32.AND UP0, UPT, UR4, UR6, UPT ;  /* 0x000000060400728c */ /* 0x001fd2000bf06070 */
[----:B------:R-:W-:Y:S05]  /*3750*/  BRA.U !UP0, `(.L_x_86) ;  /* 0xfffffff108c47547 */ /* 0x000fea000b83ffff */
[----:B------:R-:W-:Y:S05]  /*3760*/  EXIT ;  /* 0x000000000000794d */ /* 0x000fea0003800000 */
.L_x_87:
[----:B------:R-:W-:-:S00]  /*3770*/  BRA `(.L_x_87) ;  /* 0xfffffffc00fc7947 */ /* 0x000fc0000383ffff */
[----:B------:R-:W-:-:S00]  /*3780*/  NOP ;  /* 0x0000000000007918 */ /* 0x000fc00000000000 */
[----:B------:R-:W-:-:S00]  /*3790*/  NOP ;  /* 0x0000000000007918 */ /* 0x000fc00000000000 */
[----:B------:R-:W-:-:S00]  /*37a0*/  NOP ;  /* 0x0000000000007918 */ /* 0x000fc00000000000 */
[----:B------:R-:W-:-:S00]  /*37b0*/  NOP ;  /* 0x0000000000007918 */ /* 0x000fc00000000000 */
[----:B------:R-:W-:-:S00]  /*37c0*/  NOP ;  /* 0x0000000000007918 */ /* 0x000fc00000000000 */
[----:B------:R-:W-:-:S00]  /*37d0*/  NOP ;  /* 0x0000000000007918 */ /* 0x000fc00000000000 */
[----:B------:R-:W-:-:S00]  /*37e0*/  NOP ;  /* 0x0000000000007918 */ /* 0x000fc00000000000 */
[----:B------:R-:W-:-:S00]  /*37f0*/  NOP ;  /* 0x0000000000007918 */ /* 0x000fc00000000000 */
.L_x_88:


//--------------------- .nv.shared._Z27GPU_4L_CM_device_func_ncm_0PKmS0_S0_S0_S0_PKfPfS3_S3_jji --------------------------
	.section	.nv.shared._Z27GPU_4L_CM_device_func_ncm_0PKmS0_S0_S0_S0_PKfPfS3_S3_jji,"aw",@nobits
	.sectionflags	@""
	.align	16
.nv.shared._Z27GPU_4L_CM_device_func_ncm_0PKmS0_S0_S0_S0_PKfPfS3_S3_jji:
	.zero		1040


//--------------------- .nv.shared.reserved.0     --------------------------
	.section	.nv.shared.reserved.0,"aw",@nobits
	.weak		__nv_reservedSMEM_offset_0_alias
	.size		__nv_reservedSMEM_offset_0_alias, 0, 64
	.other		__nv_reservedSMEM_offset_0_alias,@"STO_CUDA_RESERVED_SHARED STV_DEFAULT"
__nv_reservedSMEM_offset_0_alias:
	.zero		0
	.zero		64


//--------------------- .nv.constant0._Z27GPU_4L_CM_device_func_ncm_0PKmS0_S0_S0_S0_PKfPfS3_S3_jji --------------------------
	.section	.nv.constant0._Z27GPU_4L_CM_device_func_ncm_0PKmS0_S0_S0_S0_PKfPfS3_S3_jji,"a",@progbits
	.sectionflags	@""
	.align	4
.nv.constant0._Z27GPU_4L_CM_device_func_ncm_0PKmS0_S0_S0_S0_PKfPfS3_S3_jji:
	.zero		980


//--------------------- SYMBOLS --------------------------

	.type		.nv.reservedSmem.offset0,@object
	.size		.nv.reservedSmem.offset0,0x4
	.type		.nv.reservedSmem.cap,@object
	.size		.nv.reservedSmem.cap,0x4
